// auto-generated by cutlass_sweep.gemm — config: {"arch": "sm_90", "cluster_m": 2, "cluster_n": 1, "dtype": "e4m3", "dtype_b": "e4m3", "layout": "nt", "stages": 0, "tile_k": 128, "tile_m": 192, "tile_n": 224}
#include "cutlass/cutlass.h"
#include "cutlass/gemm/collective/collective_builder.hpp"
#include "cutlass/gemm/device/gemm_universal_adapter.h"
#include "cutlass/gemm/kernel/gemm_universal.hpp"
#include "cutlass/epilogue/collective/collective_builder.hpp"

using ElemA = cutlass::float_e4m3_t;
using ElemB = cutlass::float_e4m3_t;
using ElemCD = cutlass::float_e4m3_t;
using Acc  = float;
using TileShape    = cute::Shape<cute::_192, cute::_224, cute::_128>;
using ClusterShape = cute::Shape<cute::_2, cute::_1, cute::_1>;

using CollectiveEpilogue = typename cutlass::epilogue::collective::CollectiveBuilder<
    cutlass::arch::Sm90, cutlass::arch::OpClassTensorOp,
    TileShape, ClusterShape,
    cutlass::epilogue::collective::EpilogueTileAuto,
    Acc, Acc,
    ElemCD, cutlass::layout::RowMajor, 128 / cutlass::sizeof_bits<ElemCD>::value,
    ElemCD, cutlass::layout::RowMajor, 128 / cutlass::sizeof_bits<ElemCD>::value,
    cutlass::epilogue::collective::EpilogueScheduleAuto
  >::CollectiveOp;

using CollectiveMainloop = typename cutlass::gemm::collective::CollectiveBuilder<
    cutlass::arch::Sm90, cutlass::arch::OpClassTensorOp,
    ElemA, cutlass::layout::RowMajor, 128 / cutlass::sizeof_bits<ElemA>::value,
    ElemB, cutlass::layout::ColumnMajor, 128 / cutlass::sizeof_bits<ElemB>::value,
    Acc,
    TileShape, ClusterShape,
    cutlass::gemm::collective::StageCountAutoCarveout<static_cast<int>(sizeof(typename CollectiveEpilogue::SharedStorage))>,
    cutlass::gemm::collective::KernelScheduleAuto
  >::CollectiveOp;

using GemmKernel = cutlass::gemm::kernel::GemmUniversal<
    cute::Shape<int,int,int,int>,
    CollectiveMainloop,
    CollectiveEpilogue
>;
using Gemm = cutlass::gemm::device::GemmUniversalAdapter<GemmKernel>;

// Force the device kernel symbol into the cubin without needing a host main.
auto* _anchor = &cutlass::device_kernel<GemmKernel>;


// ===== COMPILED SASS (sm_90a) =====

	.target	sm_90a

	.elftype	@"ET_EXEC"


//--------------------- .note.nv.tkinfo           --------------------------
	.section	.note.nv.tkinfo,"",@"SHT_NOTE"
	.sectionflags	@"SHF_NOTE_NV_TKINFO"
	.tkinfo
        /*0018*/ 	.word	0x00000002
        /*0030*/ 	.string	""
        /*0030*/ 	.string	"ptxas"
        /*0030*/ 	.string	"Cuda compilation tools, release 13.0, V13.0.88"
        /*0030*/ 	.string	"Build cuda_13.0.r13.0/compiler.36424714_0"
        /*0030*/ 	.string	"-arch sm_90a -m 64 "



//--------------------- .note.nv.cuinfo           --------------------------
	.section	.note.nv.cuinfo,"",@"SHT_NOTE"
	.sectionflags	@"SHF_NOTE_NV_CUINFO"
        /*0018*/ 	.short	0x0002
        /*001a*/ 	.short	0x005a
        /*001c*/ 	.short	0x0082
	.zero		2


//--------------------- .nv.info                  --------------------------
	.section	.nv.info,"",@"SHT_CUDA_INFO"
	.align	4


	//----- nvinfo : EIATTR_REGCOUNT
	.align		4
        /*0000*/ 	.byte	0x04, 0x2f
        /*0002*/ 	.short	(.L_12 - .L_11)
	.align		4
.L_11:
        /*0004*/ 	.word	index@(_ZN7cutlass13device_kernelINS_4gemm6kernel13GemmUniversalIN4cute5tupleIJiiiiEEENS1_10collective13CollectiveMmaINS1_37MainloopSm90TmaGmmaWarpSpecializedFP8ILi4ENS5_IJNS4_1CILi2EEENSA_ILi1EEESC_EEENS1_35KernelTmaWarpSpecializedCooperativeEEENS5_IJNSA_ILi192EEENSA_ILi224EEENSA_ILi128EEEEEENS_12float_e4m3_tENS5_IJlSC_lEEESK_SL_NS4_8TiledMMAINS4_8MMA_AtomIJNS4_4SM904GMMA30MMA_64x32x32_F32E4M3E4M3_SS_TNILNSP_7ScaleInE1ELSR_1EEEEEENS4_6LayoutISD_NS5_IJSC_NSA_ILi0EEESV_EEEEENS5_IJNS4_10UnderscoreESY_SY_EEEEENS4_13SM90_TMA_LOADENS4_14ComposedLayoutINS4_7SwizzleILi3ELi4ELi3EEENS4_18smem_ptr_flag_bitsILi8EEENSU_INS5_IJNSA_ILi8EEESI_EEENS5_IJSI_SC_EEEEEEEvNS4_8identityENS4_23SM90_TMA_LOAD_MULTICASTES1B_vS1C_EENS_8epilogue10collective6detail29Sm90TmaWarpSpecializedAdapterINS1G_15DefaultEpilogueISK_SL_SL_NS1F_6thread17LinearCombinationISK_Li1EffLNS1K_9ScaleType4KindE0ELNS_15FloatRoundStyleE2ESK_EENS1_15EpilogueDefaultEEEEEvvEEEEvNT_6ParamsE)
        /*0008*/ 	.word	0x000000a8


	//----- nvinfo : EIATTR_FRAME_SIZE
	.align		4
.L_12:
        /*000c*/ 	.byte	0x04, 0x11
        /*000e*/ 	.short	(.L_14 - .L_13)
	.align		4
.L_13:
        /*0010*/ 	.word	index@(_ZN7cutlass13device_kernelINS_4gemm6kernel13GemmUniversalIN4cute5tupleIJiiiiEEENS1_10collective13CollectiveMmaINS1_37MainloopSm90TmaGmmaWarpSpecializedFP8ILi4ENS5_IJNS4_1CILi2EEENSA_ILi1EEESC_EEENS1_35KernelTmaWarpSpecializedCooperativeEEENS5_IJNSA_ILi192EEENSA_ILi224EEENSA_ILi128EEEEEENS_12float_e4m3_tENS5_IJlSC_lEEESK_SL_NS4_8TiledMMAINS4_8MMA_AtomIJNS4_4SM904GMMA30MMA_64x32x32_F32E4M3E4M3_SS_TNILNSP_7ScaleInE1ELSR_1EEEEEENS4_6LayoutISD_NS5_IJSC_NSA_ILi0EEESV_EEEEENS5_IJNS4_10UnderscoreESY_SY_EEEEENS4_13SM90_TMA_LOADENS4_14ComposedLayoutINS4_7SwizzleILi3ELi4ELi3EEENS4_18smem_ptr_flag_bitsILi8EEENSU_INS5_IJNSA_ILi8EEESI_EEENS5_IJSI_SC_EEEEEEEvNS4_8identityENS4_23SM90_TMA_LOAD_MULTICASTES1B_vS1C_EENS_8epilogue10collective6detail29Sm90TmaWarpSpecializedAdapterINS1G_15DefaultEpilogueISK_SL_SL_NS1F_6thread17LinearCombinationISK_Li1EffLNS1K_9ScaleType4KindE0ELNS_15FloatRoundStyleE2ESK_EENS1_15EpilogueDefaultEEEEEvvEEEEvNT_6ParamsE)
        /*0014*/ 	.word	0x000005d0


	//----- nvinfo : EIATTR_MIN_STACK_SIZE
	.align		4
.L_14:
        /*0018*/ 	.byte	0x04, 0x12
        /*001a*/ 	.short	(.L_16 - .L_15)
	.align		4
.L_15:
        /*001c*/ 	.word	index@(_ZN7cutlass13device_kernelINS_4gemm6kernel13GemmUniversalIN4cute5tupleIJiiiiEEENS1_10collective13CollectiveMmaINS1_37MainloopSm90TmaGmmaWarpSpecializedFP8ILi4ENS5_IJNS4_1CILi2EEENSA_ILi1EEESC_EEENS1_35KernelTmaWarpSpecializedCooperativeEEENS5_IJNSA_ILi192EEENSA_ILi224EEENSA_ILi128EEEEEENS_12float_e4m3_tENS5_IJlSC_lEEESK_SL_NS4_8TiledMMAINS4_8MMA_AtomIJNS4_4SM904GMMA30MMA_64x32x32_F32E4M3E4M3_SS_TNILNSP_7ScaleInE1ELSR_1EEEEEENS4_6LayoutISD_NS5_IJSC_NSA_ILi0EEESV_EEEEENS5_IJNS4_10UnderscoreESY_SY_EEEEENS4_13SM90_TMA_LOADENS4_14ComposedLayoutINS4_7SwizzleILi3ELi4ELi3EEENS4_18smem_ptr_flag_bitsILi8EEENSU_INS5_IJNSA_ILi8EEESI_EEENS5_IJSI_SC_EEEEEEEvNS4_8identityENS4_23SM90_TMA_LOAD_MULTICASTES1B_vS1C_EENS_8epilogue10collective6detail29Sm90TmaWarpSpecializedAdapterINS1G_15DefaultEpilogueISK_SL_SL_NS1F_6thread17LinearCombinationISK_Li1EffLNS1K_9ScaleType4KindE0ELNS_15FloatRoundStyleE2ESK_EENS1_15EpilogueDefaultEEEEEvvEEEEvNT_6ParamsE)
        /*0020*/ 	.word	0x000005d0
.L_16:


//--------------------- .nv.compat                --------------------------
	.section	.nv.compat,"",@"SHT_CUDA_COMPAT_INFO"
	.align	4
        /*0000*/ 	.byte	0x02, 0x09, 0x01, 0x00, 0x02, 0x02, 0x04, 0x00, 0x02, 0x05, 0x05, 0x00, 0x03, 0x07, 0x01, 0x01
        /*0010*/ 	.byte	0x02, 0x03, 0x01, 0x00, 0x02, 0x06, 0x01, 0x00, 0x04, 0x0b, 0x08, 0x00, 0x00, 0x00, 0x00, 0x00
        /*0020*/ 	.byte	0x00, 0x00, 0x00, 0x00


//--------------------- .nv.info._ZN7cutlass13device_kernelINS_4gemm6kernel13GemmUniversalIN4cute5tupleIJiiiiEEENS1_10collective13CollectiveMmaINS1_37MainloopSm90TmaGmmaWarpSpecializedFP8ILi4ENS5_IJNS4_1CILi2EEENSA_ILi1EEESC_EEENS1_35KernelTmaWarpSpecializedCooperativeEEENS5_IJNSA_ILi192EEENSA_ILi224EEENSA_ILi128EEEEEENS_12float_e4m3_tENS5_IJlSC_lEEESK_SL_NS4_8TiledMMAINS4_8MMA_AtomIJNS4_4SM904GMMA30MMA_64x32x32_F32E4M3E4M3_SS_TNILNSP_7ScaleInE1ELSR_1EEEEEENS4_6LayoutISD_NS5_IJSC_NSA_ILi0EEESV_EEEEENS5_IJNS4_10UnderscoreESY_SY_EEEEENS4_13SM90_TMA_LOADENS4_14ComposedLayoutINS4_7SwizzleILi3ELi4ELi3EEENS4_18smem_ptr_flag_bitsILi8EEENSU_INS5_IJNSA_ILi8EEESI_EEENS5_IJSI_SC_EEEEEEEvNS4_8identityENS4_23SM90_TMA_LOAD_MULTICASTES1B_vS1C_EENS_8epilogue10collective6detail29Sm90TmaWarpSpecializedAdapterINS1G_15DefaultEpilogueISK_SL_SL_NS1F_6thread17LinearCombinationISK_Li1EffLNS1K_9ScaleType4KindE0ELNS_15FloatRoundStyleE2ESK_EENS1_15EpilogueDefaultEEEEEvvEEEEvNT_6ParamsE --------------------------
	.section	.nv.info._ZN7cutlass13device_kernelINS_4gemm6kernel13GemmUniversalIN4cute5tupleIJiiiiEEENS1_10collective13CollectiveMmaINS1_37MainloopSm90TmaGmmaWarpSpecializedFP8ILi4ENS5_IJNS4_1CILi2EEENSA_ILi1EEESC_EEENS1_35KernelTmaWarpSpecializedCooperativeEEENS5_IJNSA_ILi192EEENSA_ILi224EEENSA_ILi128EEEEEENS_12float_e4m3_tENS5_IJlSC_lEEESK_SL_NS4_8TiledMMAINS4_8MMA_AtomIJNS4_4SM904GMMA30MMA_64x32x32_F32E4M3E4M3_SS_TNILNSP_7ScaleInE1ELSR_1EEEEEENS4_6LayoutISD_NS5_IJSC_NSA_ILi0EEESV_EEEEENS5_IJNS4_10UnderscoreESY_SY_EEEEENS4_13SM90_TMA_LOADENS4_14ComposedLayoutINS4_7SwizzleILi3ELi4ELi3EEENS4_18smem_ptr_flag_bitsILi8EEENSU_INS5_IJNSA_ILi8EEESI_EEENS5_IJSI_SC_EEEEEEEvNS4_8identityENS4_23SM90_TMA_LOAD_MULTICASTES1B_vS1C_EENS_8epilogue10collective6detail29Sm90TmaWarpSpecializedAdapterINS1G_15DefaultEpilogueISK_SL_SL_NS1F_6thread17LinearCombinationISK_Li1EffLNS1K_9ScaleType4KindE0ELNS_15FloatRoundStyleE2ESK_EENS1_15EpilogueDefaultEEEEEvvEEEEvNT_6ParamsE,"",@"SHT_CUDA_INFO"
	.sectionflags	@""
	.align	4


	//----- nvinfo : EIATTR_CUDA_API_VERSION
	.align		4
        /*0000*/ 	.byte	0x04, 0x37
        /*0002*/ 	.short	(.L_18 - .L_17)
.L_17:
        /*0004*/ 	.word	0x00000082


	//----- nvinfo : EIATTR_KPARAM_INFO
	.align		4
.L_18:
        /*0008*/ 	.byte	0x04, 0x17
        /*000a*/ 	.short	(.L_20 - .L_19)
.L_19:
        /*000c*/ 	.word	0x00000000
        /*0010*/ 	.short	0x0000
        /*0012*/ 	.short	0x0070
        /*0014*/ 	.byte	0x00, 0xf0, 0x01, 0x10


	//----- nvinfo : EIATTR_SPARSE_MMA_MASK
	.align		4
.L_20:
        /*0018*/ 	.byte	0x03, 0x50
        /*001a*/ 	.short	0x0000


	//----- nvinfo : EIATTR_MAXREG_COUNT
	.align		4
        /*001c*/ 	.byte	0x03, 0x1b
        /*001e*/ 	.short	0x00a8


	//----- nvinfo : EIATTR_NUM_BARRIERS
	.align		4
        /*0020*/ 	.byte	0x02, 0x4c
        /*0022*/ 	.byte	0x01
	.zero		1


	//----- nvinfo : EIATTR_ANNOTATIONS
	.align		4
        /*0024*/ 	.byte	0x04, 0x55
        /*0026*/ 	.short	(.L_22 - .L_21)


	//   ....[0]....
.L_21:
        /*0028*/ 	.word	0x00000001
        /*002c*/ 	.byte	0x30, 0x07, 0x00, 0x00, 0x01, 0x00, 0x00, 0x00, 0x00, 0x08, 0x00, 0x00, 0x01, 0x00, 0x00, 0x00
        /* <DEDUP_REMOVED lines=1127> */
        /*46ac*/ 	.byte	0x30, 0x24, 0x02, 0x00, 0x01, 0x00, 0x00, 0x00, 0x80, 0x24, 0x02, 0x00


	//----- nvinfo : EIATTR_MERCURY_ISA_VERSION
	.align		4
.L_22:
        /*46b8*/ 	.byte	0x03, 0x5f
        /*46ba*/ 	.short	0x0101


	//----- nvinfo : EIATTR_INT_WARP_WIDE_INSTR_OFFSETS
	.align		4
        /*46bc*/ 	.byte	0x04, 0x31
        /*46be*/ 	.short	(.L_24 - .L_23)


	//   ....[0]....
.L_23:
        /*46c0*/ 	.word	0x00000550


	//   ....[1]....
        /*46c4*/ 	.word	0x00000570


	//   ....[2]....
        /*46c8*/ 	.word	0x000006d0


	//   ....[3]....
        /*46cc*/ 	.word	0x0000f8b0


	//----- nvinfo : EIATTR_COOP_GROUP_MASK_REGIDS
	.align		4
.L_24:
        /*46d0*/ 	.byte	0x04, 0x29
        /*46d2*/ 	.short	(.L_26 - .L_25)


	//   ....[0]....
.L_25:
        /*46d4*/ 	.word	0xffffffff


	//   ....[1]....
        /*46d8*/ 	.word	0xffffffff


	//   ....[2]....
        /*46dc*/ 	.word	0xffffffff


	//   ....[3]....
        /*46e0*/ 	.word	0xffffffff


	//   ....[4]....
        /*46e4*/ 	.word	0xffffffff


	//   ....[5]....
        /*46e8*/ 	.word	0xffffffff


	//----- nvinfo : EIATTR_COOP_GROUP_INSTR_OFFSETS
	.align		4
.L_26:
        /*46ec*/ 	.byte	0x04, 0x28
        /*46ee*/ 	.short	(.L_28 - .L_27)


	//   ....[0]....
.L_27:
        /*46f0*/ 	.word	0x00000070


	//   ....[1]....
        /*46f4*/ 	.word	0x00000080


	//   ....[2]....
        /*46f8*/ 	.word	0x000001a0


	//   ....[3]....
        /*46fc*/ 	.word	0x000003c0


	//   ....[4]....
        /*4700*/ 	.word	0x00000840


	//   ....[5]....
        /*4704*/ 	.word	0x000025d0


	//----- nvinfo : EIATTR_REG_RECONFIG
	.align		4
.L_28:
        /*4708*/ 	.byte	0x01, 0x54
	.zero		2


	//----- nvinfo : EIATTR_MBARRIER_INSTR_OFFSETS
	.align		4
        /*470c*/ 	.byte	0x04, 0x39
        /*470e*/ 	.short	(.L_30 - .L_29)


	//   ....[0]....
.L_29:
        /*4710*/ 	.word	0x00000320
        /*4714*/ 	.word	0x000000ff
        /*4718*/ 	.word	0x00000000
        /*471c*/ 	.short	0x0100
        /*471e*/ 	.byte	0x0a
	.zero		1


	//   ....[1]....
        /*4720*/ 	.word	0x00000330
        /*4724*/ 	.word	0x000000ff
        /*4728*/ 	.word	0x00000020
        /*472c*/ 	.short	0x0100
        /*472e*/ 	.byte	0x0a
	.zero		1


	//   ....[2]....
        /*4730*/ 	.word	0x00000340
        /*4734*/ 	.word	0x000000ff
        /*4738*/ 	.word	0x00000008
        /*473c*/ 	.short	0x0100
        /*473e*/ 	.byte	0x0a
	.zero		1


	//   ....[3]....
        /*4740*/ 	.word	0x00000350
        /*4744*/ 	.word	0x000000ff
        /*4748*/ 	.word	0x00000028
        /*474c*/ 	.short	0x0100
        /*474e*/ 	.byte	0x0a
	.zero		1


	//   ....[4]....
        /*4750*/ 	.word	0x00000360
        /*4754*/ 	.word	0x000000ff
        /*4758*/ 	.word	0x00000010
        /*475c*/ 	.short	0x0100
        /*475e*/ 	.byte	0x0a
	.zero		1


	//   ....[5]....
        /*4760*/ 	.word	0x00000370
        /*4764*/ 	.word	0x000000ff
        /*4768*/ 	.word	0x00000030
        /*476c*/ 	.short	0x0100
        /*476e*/ 	.byte	0x0a
	.zero		1


	//   ....[6]....
        /*4770*/ 	.word	0x00000380
        /*4774*/ 	.word	0x000000ff
        /*4778*/ 	.word	0x00000018
        /*477c*/ 	.short	0x0100
        /*477e*/ 	.byte	0x0a
	.zero		1


	//   ....[7]....
        /*4780*/ 	.word	0x00000390
        /*4784*/ 	.word	0x000000ff
        /*4788*/ 	.word	0x00000038
        /*478c*/ 	.short	0x0100
        /*478e*/ 	.byte	0x0a
	.zero		1


	//   ....[8]....
        /*4790*/ 	.word	0x00000760
        /*4794*/ 	.word	0x000000ff
        /*4798*/ 	.word	0x00000050
        /*479c*/ 	.short	0x0100
        /*479e*/ 	.byte	0x08
	.zero		1


	//   ....[9]....
        /*47a0*/ 	.word	0x000007e0
        /*47a4*/ 	.word	0x000000ff
        /*47a8*/ 	.word	0x00000058
        /*47ac*/ 	.short	0x0100
        /*47ae*/ 	.byte	0x08
	.zero		1


	//   ....[10]....
        /*47b0*/ 	.word	0x000029d0
        /*47b4*/ 	.word	0x000000ff
        /*47b8*/ 	.word	0x00000000
        /*47bc*/ 	.short	0x010a
        /*47be*/ 	.byte	0x0c
	.zero		1


	//   ....[11]....
        /*47c0*/ 	.word	0x00002a30
        /*47c4*/ 	.word	0x000000ff
        /*47c8*/ 	.word	0x00000000
        /*47cc*/ 	.short	0x010a
        /*47ce*/ 	.byte	0x0c
	.zero		1


	//   ....[12]....
        /*47d0*/ 	.word	0x00007250
        /*47d4*/ 	.word	0x000000ff
        /*47d8*/ 	.word	0x00000000
        /*47dc*/ 	.short	0x010a
        /*47de*/ 	.byte	0x0e
	.zero		1


	//   ....[13]....
        /*47e0*/ 	.word	0x00007290
        /*47e4*/ 	.word	0x000000ff
        /*47e8*/ 	.word	0x00000000
        /*47ec*/ 	.short	0x010a
        /*47ee*/ 	.byte	0x0e
	.zero		1


	//   ....[14]....
        /*47f0*/ 	.word	0x0000cb30
        /*47f4*/ 	.word	0x00000005
        /*47f8*/ 	.word	0x00000000
        /*47fc*/ 	.short	0x0101
        /*47fe*/ 	.byte	0x3f
	.zero		1


	//   ....[15]....
        /*4800*/ 	.word	0x0000f940
        /*4804*/ 	.word	0x00000005
        /*4808*/ 	.word	0x00000000
        /*480c*/ 	.short	0x0101
        /*480e*/ 	.byte	0x3f
	.zero		1


	//   ....[16]....
        /*4810*/ 	.word	0x00021690
        /*4814*/ 	.word	0x0000000f
        /*4818*/ 	.word	0x00000020
        /*481c*/ 	.short	0x010a
        /*481e*/ 	.byte	0x3f
	.zero		1


	//   ....[17]....
        /*4820*/ 	.word	0x00021a60
        /*4824*/ 	.word	0x00000002
        /*4828*/ 	.word	0x00000058
        /*482c*/ 	.short	0x0101
        /*482e*/ 	.byte	0x3f
	.zero		1


	//   ....[18]....
        /*4830*/ 	.word	0x000221d0
        /*4834*/ 	.word	0x00000005
        /*4838*/ 	.word	0x00000000
        /*483c*/ 	.short	0x010a
        /*483e*/ 	.byte	0x3f
	.zero		1


	//   ....[19]....
        /*4840*/ 	.word	0x00022250
        /*4844*/ 	.word	0x00000007
        /*4848*/ 	.word	0x00000000
        /*484c*/ 	.short	0x010a
        /*484e*/ 	.byte	0x3f
	.zero		1


	//   ....[20]....
        /*4850*/ 	.word	0x000222e0
        /*4854*/ 	.word	0x00000006
        /*4858*/ 	.word	0x00000000
        /*485c*/ 	.short	0x010a
        /*485e*/ 	.byte	0x3f
	.zero		1


	//   ....[21]....
        /*4860*/ 	.word	0x00022370
        /*4864*/ 	.word	0x00000003
        /*4868*/ 	.word	0x00000000
        /*486c*/ 	.short	0x010a
        /*486e*/ 	.byte	0x3f
	.zero		1


	//   ....[22]....
        /*4870*/ 	.word	0x000223e0
        /*4874*/ 	.word	0x00000003
        /*4878*/ 	.word	0x00000000
        /*487c*/ 	.short	0x010a
        /*487e*/ 	.byte	0x3f
	.zero		1


	//   ....[23]....
        /*4880*/ 	.word	0x00022450
        /*4884*/ 	.word	0x00000000
        /*4888*/ 	.word	0x00000000
        /*488c*/ 	.short	0x010a
        /*488e*/ 	.byte	0x3f
	.zero		1


	//   ....[24]....
        /*4890*/ 	.word	0x00022530
        /*4894*/ 	.word	0x0000000f
        /*4898*/ 	.word	0x00000020
        /*489c*/ 	.short	0x010a
        /*489e*/ 	.byte	0x3f
	.zero		1


	//   ....[25]....
        /*48a0*/ 	.word	0x00022600
        /*48a4*/ 	.word	0x00000005
        /*48a8*/ 	.word	0x00000000
        /*48ac*/ 	.short	0x010a
        /*48ae*/ 	.byte	0x3f
	.zero		1


	//   ....[26]....
        /*48b0*/ 	.word	0x00022650
        /*48b4*/ 	.word	0x00000007
        /*48b8*/ 	.word	0x00000000
        /*48bc*/ 	.short	0x010a
        /*48be*/ 	.byte	0x3f
	.zero		1


	//   ....[27]....
        /*48c0*/ 	.word	0x000226a0
        /*48c4*/ 	.word	0x00000006
        /*48c8*/ 	.word	0x00000000
        /*48cc*/ 	.short	0x010a
        /*48ce*/ 	.byte	0x3f
	.zero		1


	//----- nvinfo : EIATTR_NUM_MBARRIERS
	.align		4
.L_30:
        /*48d0*/ 	.byte	0x03, 0x38
        /*48d2*/ 	.short	0x000a


	//----- nvinfo : EIATTR_EXIT_INSTR_OFFSETS
	.align		4
        /*48d4*/ 	.byte	0x04, 0x1c
        /*48d6*/ 	.short	(.L_32 - .L_31)


	//   ....[0]....
.L_31:
        /*48d8*/ 	.word	0x000009d0


	//   ....[1]....
        /*48dc*/ 	.word	0x00001270


	//   ....[2]....
        /*48e0*/ 	.word	0x00020d80


	//   ....[3]....
        /*48e4*/ 	.word	0x00021320


	//   ....[4]....
        /*48e8*/ 	.word	0x000223c0


	//----- nvinfo : EIATTR_MAX_THREADS
	.align		4
.L_32:
        /*48ec*/ 	.byte	0x04, 0x05
        /*48ee*/ 	.short	(.L_34 - .L_33)
.L_33:
        /*48f0*/ 	.word	0x00000180
        /*48f4*/ 	.word	0x00000001
        /*48f8*/ 	.word	0x00000001


	//----- nvinfo : EIATTR_CRS_STACK_SIZE
	.align		4
.L_34:
        /*48fc*/ 	.byte	0x04, 0x1e
        /*48fe*/ 	.short	(.L_36 - .L_35)
.L_35:
        /*4900*/ 	.word	0x00000000


	//----- nvinfo : EIATTR_CBANK_PARAM_SIZE
	.align		4
.L_36:
        /*4904*/ 	.byte	0x03, 0x19
        /*4906*/ 	.short	0x0470


	//----- nvinfo : EIATTR_PARAM_CBANK
	.align		4
        /*4908*/ 	.byte	0x04, 0x0a
        /*490a*/ 	.short	(.L_38 - .L_37)
	.align		4
.L_37:
        /*490c*/ 	.word	index@(.nv.constant0._ZN7cutlass13device_kernelINS_4gemm6kernel13GemmUniversalIN4cute5tupleIJiiiiEEENS1_10collective13CollectiveMmaINS1_37MainloopSm90TmaGmmaWarpSpecializedFP8ILi4ENS5_IJNS4_1CILi2EEENSA_ILi1EEESC_EEENS1_35KernelTmaWarpSpecializedCooperativeEEENS5_IJNSA_ILi192EEENSA_ILi224EEENSA_ILi128EEEEEENS_12float_e4m3_tENS5_IJlSC_lEEESK_SL_NS4_8TiledMMAINS4_8MMA_AtomIJNS4_4SM904GMMA30MMA_64x32x32_F32E4M3E4M3_SS_TNILNSP_7ScaleInE1ELSR_1EEEEEENS4_6LayoutISD_NS5_IJSC_NSA_ILi0EEESV_EEEEENS5_IJNS4_10UnderscoreESY_SY_EEEEENS4_13SM90_TMA_LOADENS4_14ComposedLayoutINS4_7SwizzleILi3ELi4ELi3EEENS4_18smem_ptr_flag_bitsILi8EEENSU_INS5_IJNSA_ILi8EEESI_EEENS5_IJSI_SC_EEEEEEEvNS4_8identityENS4_23SM90_TMA_LOAD_MULTICASTES1B_vS1C_EENS_8epilogue10collective6detail29Sm90TmaWarpSpecializedAdapterINS1G_15DefaultEpilogueISK_SL_SL_NS1F_6thread17LinearCombinationISK_Li1EffLNS1K_9ScaleType4KindE0ELNS_15FloatRoundStyleE2ESK_EENS1_15EpilogueDefaultEEEEEvvEEEEvNT_6ParamsE)
        /*4910*/ 	.short	0x0210
        /*4912*/ 	.short	0x0470


	//----- nvinfo : EIATTR_SW_WAR
	.align		4
.L_38:
        /*4914*/ 	.byte	0x04, 0x36
        /*4916*/ 	.short	(.L_40 - .L_39)
.L_39:
        /*4918*/ 	.word	0x00000008
.L_40:


//--------------------- .nv.callgraph             --------------------------
	.section	.nv.callgraph,"",@"SHT_CUDA_CALLGRAPH"
	.align	4
	.sectionentsize	8
	.align		4
        /*0000*/ 	.word	0x00000000
	.align		4
        /*0004*/ 	.word	0xffffffff
	.align		4
        /*0008*/ 	.word	0x00000000
	.align		4
        /*000c*/ 	.word	0xfffffffe
	.align		4
        /*0010*/ 	.word	0x00000000
	.align		4
        /*0014*/ 	.word	0xfffffffd
	.align		4
        /*0018*/ 	.word	0x00000000
	.align		4
        /*001c*/ 	.word	0xfffffffc


//--------------------- .nv.constant4             --------------------------
	.section	.nv.constant4,"a",@progbits
	.align	8
	.align		8
.nv.constant4:
        /*0000*/ 	.dword	_ZN39_INTERNAL_647dfa35_4_k_cu_a7c278d7_48544cuda3std3__45__cpo5beginE
	.align		8
        /*0008*/ 	.dword	_ZN39_INTERNAL_647dfa35_4_k_cu_a7c278d7_48544cuda3std3__45__cpo3endE
	.align		8
        /*0010*/ 	.dword	_ZN39_INTERNAL_647dfa35_4_k_cu_a7c278d7_48544cuda3std3__45__cpo6cbeginE
	.align		8
        /*0018*/ 	.dword	_ZN39_INTERNAL_647dfa35_4_k_cu_a7c278d7_48544cuda3std3__45__cpo4cendE
	.align		8
        /*0020*/ 	.dword	_ZN39_INTERNAL_647dfa35_4_k_cu_a7c278d7_48544cuda3std3__441_GLOBAL__N__647dfa35_4_k_cu_a7c278d7_48546ignoreE
	.align		8
        /*0028*/ 	.dword	_ZN39_INTERNAL_647dfa35_4_k_cu_a7c278d7_48544cuda3std3__419piecewise_constructE
	.align		8
        /*0030*/ 	.dword	_ZN39_INTERNAL_647dfa35_4_k_cu_a7c278d7_48544cuda3std3__48in_placeE
	.align		8
        /*0038*/ 	.dword	_ZN39_INTERNAL_647dfa35_4_k_cu_a7c278d7_48544cuda3std6ranges3__45__cpo4swapE
	.align		8
        /*0040*/ 	.dword	_ZN39_INTERNAL_647dfa35_4_k_cu_a7c278d7_48544cuda3std6ranges3__45__cpo9iter_moveE
	.align		8
        /*0048*/ 	.dword	_ZN39_INTERNAL_647dfa35_4_k_cu_a7c278d7_48544cute7productE
	.align		8
        /*0050*/ 	.dword	_ZN39_INTERNAL_647dfa35_4_k_cu_a7c278d7_48544cute1_E


//--------------------- .text._ZN7cutlass13device_kernelINS_4gemm6kernel13GemmUniversalIN4cute5tupleIJiiiiEEENS1_10collective13CollectiveMmaINS1_37MainloopSm90TmaGmmaWarpSpecializedFP8ILi4ENS5_IJNS4_1CILi2EEENSA_ILi1EEESC_EEENS1_35KernelTmaWarpSpecializedCooperativeEEENS5_IJNSA_ILi192EEENSA_ILi224EEENSA_ILi128EEEEEENS_12float_e4m3_tENS5_IJlSC_lEEESK_SL_NS4_8TiledMMAINS4_8MMA_AtomIJNS4_4SM904GMMA30MMA_64x32x32_F32E4M3E4M3_SS_TNILNSP_7ScaleInE1ELSR_1EEEEEENS4_6LayoutISD_NS5_IJSC_NSA_ILi0EEESV_EEEEENS5_IJNS4_10UnderscoreESY_SY_EEEEENS4_13SM90_TMA_LOADENS4_14ComposedLayoutINS4_7SwizzleILi3ELi4ELi3EEENS4_18smem_ptr_flag_bitsILi8EEENSU_INS5_IJNSA_ILi8EEESI_EEENS5_IJSI_SC_EEEEEEEvNS4_8identityENS4_23SM90_TMA_LOAD_MULTICASTES1B_vS1C_EENS_8epilogue10collective6detail29Sm90TmaWarpSpecializedAdapterINS1G_15DefaultEpilogueISK_SL_SL_NS1F_6thread17LinearCombinationISK_Li1EffLNS1K_9ScaleType4KindE0ELNS_15FloatRoundStyleE2ESK_EENS1_15EpilogueDefaultEEEEEvvEEEEvNT_6ParamsE --------------------------
	.section	.text._ZN7cutlass13device_kernelINS_4gemm6kernel13GemmUniversalIN4cute5tupleIJiiiiEEENS1_10collective13CollectiveMmaINS1_37MainloopSm90TmaGmmaWarpSpecializedFP8ILi4ENS5_IJNS4_1CILi2EEENSA_ILi1EEESC_EEENS1_35KernelTmaWarpSpecializedCooperativeEEENS5_IJNSA_ILi192EEENSA_ILi224EEENSA_ILi128EEEEEENS_12float_e4m3_tENS5_IJlSC_lEEESK_SL_NS4_8TiledMMAINS4_8MMA_AtomIJNS4_4SM904GMMA30MMA_64x32x32_F32E4M3E4M3_SS_TNILNSP_7ScaleInE1ELSR_1EEEEEENS4_6LayoutISD_NS5_IJSC_NSA_ILi0EEESV_EEEEENS5_IJNS4_10UnderscoreESY_SY_EEEEENS4_13SM90_TMA_LOADENS4_14ComposedLayoutINS4_7SwizzleILi3ELi4ELi3EEENS4_18smem_ptr_flag_bitsILi8EEENSU_INS5_IJNSA_ILi8EEESI_EEENS5_IJSI_SC_EEEEEEEvNS4_8identityENS4_23SM90_TMA_LOAD_MULTICASTES1B_vS1C_EENS_8epilogue10collective6detail29Sm90TmaWarpSpecializedAdapterINS1G_15DefaultEpilogueISK_SL_SL_NS1F_6thread17LinearCombinationISK_Li1EffLNS1K_9ScaleType4KindE0ELNS_15FloatRoundStyleE2ESK_EENS1_15EpilogueDefaultEEEEEvvEEEEvNT_6ParamsE,"ax",@progbits
	.align	128
.text._ZN7cutlass13device_kernelINS_4gemm6kernel13GemmUniversalIN4cute5tupleIJiiiiEEENS1_10collective13CollectiveMmaINS1_37MainloopSm90TmaGmmaWarpSpecializedFP8ILi4ENS5_IJNS4_1CILi2EEENSA_ILi1EEESC_EEENS1_35KernelTmaWarpSpecializedCooperativeEEENS5_IJNSA_ILi192EEENSA_ILi224EEENSA_ILi128EEEEEENS_12float_e4m3_tENS5_IJlSC_lEEESK_SL_NS4_8TiledMMAINS4_8MMA_AtomIJNS4_4SM904GMMA30MMA_64x32x32_F32E4M3E4M3_SS_TNILNSP_7ScaleInE1ELSR_1EEEEEENS4_6LayoutISD_NS5_IJSC_NSA_ILi0EEESV_EEEEENS5_IJNS4_10UnderscoreESY_SY_EEEEENS4_13SM90_TMA_LOADENS4_14ComposedLayoutINS4_7SwizzleILi3ELi4ELi3EEENS4_18smem_ptr_flag_bitsILi8EEENSU_INS5_IJNSA_ILi8EEESI_EEENS5_IJSI_SC_EEEEEEEvNS4_8identityENS4_23SM90_TMA_LOAD_MULTICASTES1B_vS1C_EENS_8epilogue10collective6detail29Sm90TmaWarpSpecializedAdapterINS1G_15DefaultEpilogueISK_SL_SL_NS1F_6thread17LinearCombinationISK_Li1EffLNS1K_9ScaleType4KindE0ELNS_15FloatRoundStyleE2ESK_EENS1_15EpilogueDefaultEEEEEvvEEEEvNT_6ParamsE:
        .type           _ZN7cutlass13device_kernelINS_4gemm6kernel13GemmUniversalIN4cute5tupleIJiiiiEEENS1_10collective13CollectiveMmaINS1_37MainloopSm90TmaGmmaWarpSpecializedFP8ILi4ENS5_IJNS4_1CILi2EEENSA_ILi1EEESC_EEENS1_35KernelTmaWarpSpecializedCooperativeEEENS5_IJNSA_ILi192EEENSA_ILi224EEENSA_ILi128EEEEEENS_12float_e4m3_tENS5_IJlSC_lEEESK_SL_NS4_8TiledMMAINS4_8MMA_AtomIJNS4_4SM904GMMA30MMA_64x32x32_F32E4M3E4M3_SS_TNILNSP_7ScaleInE1ELSR_1EEEEEENS4_6LayoutISD_NS5_IJSC_NSA_ILi0EEESV_EEEEENS5_IJNS4_10UnderscoreESY_SY_EEEEENS4_13SM90_TMA_LOADENS4_14ComposedLayoutINS4_7SwizzleILi3ELi4ELi3EEENS4_18smem_ptr_flag_bitsILi8EEENSU_INS5_IJNSA_ILi8EEESI_EEENS5_IJSI_SC_EEEEEEEvNS4_8identityENS4_23SM90_TMA_LOAD_MULTICASTES1B_vS1C_EENS_8epilogue10collective6detail29Sm90TmaWarpSpecializedAdapterINS1G_15DefaultEpilogueISK_SL_SL_NS1F_6thread17LinearCombinationISK_Li1EffLNS1K_9ScaleType4KindE0ELNS_15FloatRoundStyleE2ESK_EENS1_15EpilogueDefaultEEEEEvvEEEEvNT_6ParamsE,@function
        .size           _ZN7cutlass13device_kernelINS_4gemm6kernel13GemmUniversalIN4cute5tupleIJiiiiEEENS1_10collective13CollectiveMmaINS1_37MainloopSm90TmaGmmaWarpSpecializedFP8ILi4ENS5_IJNS4_1CILi2EEENSA_ILi1EEESC_EEENS1_35KernelTmaWarpSpecializedCooperativeEEENS5_IJNSA_ILi192EEENSA_ILi224EEENSA_ILi128EEEEEENS_12float_e4m3_tENS5_IJlSC_lEEESK_SL_NS4_8TiledMMAINS4_8MMA_AtomIJNS4_4SM904GMMA30MMA_64x32x32_F32E4M3E4M3_SS_TNILNSP_7ScaleInE1ELSR_1EEEEEENS4_6LayoutISD_NS5_IJSC_NSA_ILi0EEESV_EEEEENS5_IJNS4_10UnderscoreESY_SY_EEEEENS4_13SM90_TMA_LOADENS4_14ComposedLayoutINS4_7SwizzleILi3ELi4ELi3EEENS4_18smem_ptr_flag_bitsILi8EEENSU_INS5_IJNSA_ILi8EEESI_EEENS5_IJSI_SC_EEEEEEEvNS4_8identityENS4_23SM90_TMA_LOAD_MULTICASTES1B_vS1C_EENS_8epilogue10collective6detail29Sm90TmaWarpSpecializedAdapterINS1G_15DefaultEpilogueISK_SL_SL_NS1F_6thread17LinearCombinationISK_Li1EffLNS1K_9ScaleType4KindE0ELNS_15FloatRoundStyleE2ESK_EENS1_15EpilogueDefaultEEEEEvvEEEEvNT_6ParamsE,(.L_x_524 - _ZN7cutlass13device_kernelINS_4gemm6kernel13GemmUniversalIN4cute5tupleIJiiiiEEENS1_10collective13CollectiveMmaINS1_37MainloopSm90TmaGmmaWarpSpecializedFP8ILi4ENS5_IJNS4_1CILi2EEENSA_ILi1EEESC_EEENS1_35KernelTmaWarpSpecializedCooperativeEEENS5_IJNSA_ILi192EEENSA_ILi224EEENSA_ILi128EEEEEENS_12float_e4m3_tENS5_IJlSC_lEEESK_SL_NS4_8TiledMMAINS4_8MMA_AtomIJNS4_4SM904GMMA30MMA_64x32x32_F32E4M3E4M3_SS_TNILNSP_7ScaleInE1ELSR_1EEEEEENS4_6LayoutISD_NS5_IJSC_NSA_ILi0EEESV_EEEEENS5_IJNS4_10UnderscoreESY_SY_EEEEENS4_13SM90_TMA_LOADENS4_14ComposedLayoutINS4_7SwizzleILi3ELi4ELi3EEENS4_18smem_ptr_flag_bitsILi8EEENSU_INS5_IJNSA_ILi8EEESI_EEENS5_IJSI_SC_EEEEEEEvNS4_8identityENS4_23SM90_TMA_LOAD_MULTICASTES1B_vS1C_EENS_8epilogue10collective6detail29Sm90TmaWarpSpecializedAdapterINS1G_15DefaultEpilogueISK_SL_SL_NS1F_6thread17LinearCombinationISK_Li1EffLNS1K_9ScaleType4KindE0ELNS_15FloatRoundStyleE2ESK_EENS1_15EpilogueDefaultEEEEEvvEEEEvNT_6ParamsE)
        .other          _ZN7cutlass13device_kernelINS_4gemm6kernel13GemmUniversalIN4cute5tupleIJiiiiEEENS1_10collective13CollectiveMmaINS1_37MainloopSm90TmaGmmaWarpSpecializedFP8ILi4ENS5_IJNS4_1CILi2EEENSA_ILi1EEESC_EEENS1_35KernelTmaWarpSpecializedCooperativeEEENS5_IJNSA_ILi192EEENSA_ILi224EEENSA_ILi128EEEEEENS_12float_e4m3_tENS5_IJlSC_lEEESK_SL_NS4_8TiledMMAINS4_8MMA_AtomIJNS4_4SM904GMMA30MMA_64x32x32_F32E4M3E4M3_SS_TNILNSP_7ScaleInE1ELSR_1EEEEEENS4_6LayoutISD_NS5_IJSC_NSA_ILi0EEESV_EEEEENS5_IJNS4_10UnderscoreESY_SY_EEEEENS4_13SM90_TMA_LOADENS4_14ComposedLayoutINS4_7SwizzleILi3ELi4ELi3EEENS4_18smem_ptr_flag_bitsILi8EEENSU_INS5_IJNSA_ILi8EEESI_EEENS5_IJSI_SC_EEEEEEEvNS4_8identityENS4_23SM90_TMA_LOAD_MULTICASTES1B_vS1C_EENS_8epilogue10collective6detail29Sm90TmaWarpSpecializedAdapterINS1G_15DefaultEpilogueISK_SL_SL_NS1F_6thread17LinearCombinationISK_Li1EffLNS1K_9ScaleType4KindE0ELNS_15FloatRoundStyleE2ESK_EENS1_15EpilogueDefaultEEEEEvvEEEEvNT_6ParamsE,@"STO_CUDA_ENTRY STV_DEFAULT"
_ZN7cutlass13device_kernelINS_4gemm6kernel13GemmUniversalIN4cute5tupleIJiiiiEEENS1_10collective13CollectiveMmaINS1_37MainloopSm90TmaGmmaWarpSpecializedFP8ILi4ENS5_IJNS4_1CILi2EEENSA_ILi1EEESC_EEENS1_35KernelTmaWarpSpecializedCooperativeEEENS5_IJNSA_ILi192EEENSA_ILi224EEENSA_ILi128EEEEEENS_12float_e4m3_tENS5_IJlSC_lEEESK_SL_NS4_8TiledMMAINS4_8MMA_AtomIJNS4_4SM904GMMA30MMA_64x32x32_F32E4M3E4M3_SS_TNILNSP_7ScaleInE1ELSR_1EEEEEENS4_6LayoutISD_NS5_IJSC_NSA_ILi0EEESV_EEEEENS5_IJNS4_10UnderscoreESY_SY_EEEEENS4_13SM90_TMA_LOADENS4_14ComposedLayoutINS4_7SwizzleILi3ELi4ELi3EEENS4_18smem_ptr_flag_bitsILi8EEENSU_INS5_IJNSA_ILi8EEESI_EEENS5_IJSI_SC_EEEEEEEvNS4_8identityENS4_23SM90_TMA_LOAD_MULTICASTES1B_vS1C_EENS_8epilogue10collective6detail29Sm90TmaWarpSpecializedAdapterINS1G_15DefaultEpilogueISK_SL_SL_NS1F_6thread17LinearCombinationISK_Li1EffLNS1K_9ScaleType4KindE0ELNS_15FloatRoundStyleE2ESK_EENS1_15EpilogueDefaultEEEEEvvEEEEvNT_6ParamsE:
[----:B------:R-:W0:Y:S02]  /*0000*/  LDC R1, c[0x0][0x28] ;  /* 0x00000a00ff017b82 */ /* 0x000e240000000800 */
[----:B0-----:R-:W-:Y:S01]  /*0010*/  VIADD R1, R1, 0xfffffa30 ;  /* 0xfffffa3001017836 */ /* 0x001fe20000000000 */
[----:B------:R-:W0:Y:S01]  /*0020*/  S2R R4, SR_TID.X ;  /* 0x0000000000047919 */ /* 0x000e220000002100 */
[----:B------:R-:W-:Y:S01]  /*0030*/  ELECT P0, URZ, PT ;  /* 0x00000000003f782f */ /* 0x000fe20003800000 */
[----:B------:R-:W-:Y:S01]  /*0040*/  BSSY B0, `(.L_x_0) ;  /* 0x0000015000007945 */ /* 0x000fe20003800000 */
[--C-:B0-----:R-:W-:Y:S02]  /*0050*/  SHF.R.U32.HI R0, RZ, 0x5, R4.reuse ;  /* 0x00000005ff007819 */ /* 0x101fe40000011604 */
[----:B------:R-:W-:-:S03]  /*0060*/  SHF.R.U32.HI R2, RZ, 0x7, R4 ;  /* 0x00000007ff027819 */ /* 0x000fc60000011604 */
[----:B------:R-:W0:Y:S04]  /*0070*/  SHFL.IDX PT, R3, R0, RZ, 0x1f ;  /* 0x00001fff00037589 */ /* 0x000e2800000e0000 */
[----:B------:R-:W1:Y:S01]  /*0080*/  SHFL.IDX PT, R2, R2, RZ, 0x1f ;  /* 0x00001fff02027589 */ /* 0x000e6200000e0000 */
[----:B0-----:R-:W-:Y:S02]  /*0090*/  R2UR UR4, R3 ;  /* 0x00000000030472ca */ /* 0x001fe400000e0000 */
[----:B-1----:R-:W-:-:S11]  /*00a0*/  R2UR UR8, R2 ;  /* 0x00000000020872ca */ /* 0x002fd600000e0000 */
[----:B------:R-:W-:Y:S02]  /*00b0*/  USHF.R.S32.HI UR5, URZ, 0x1f, UR4 ;  /* 0x0000001f3f057899 */ /* 0x000fe40008011404 */
[----:B------:R-:W-:Y:S02]  /*00c0*/  ISETP.NE.OR P0, PT, RZ, UR4, !P0 ;  /* 0x00000004ff007c0c */ /* 0x000fe4000c705670 */
[----:B------:R-:W-:-:S04]  /*00d0*/  ULEA.HI UR5, UR5, UR4, URZ, 0x2 ;  /* 0x0000000405057291 */ /* 0x000fc8000f8f103f */
[----:B------:R-:W-:-:S04]  /*00e0*/  ULOP3.LUT UR5, UR5, 0xfffffffc, URZ, 0xc0, !UPT ;  /* 0xfffffffc05057892 */ /* 0x000fc8000f8ec03f */
[----:B------:R-:W-:-:S03]  /*00f0*/  UIADD3 UR6, UR4, -UR5, URZ ;  /* 0x8000000504067290 */ /* 0x000fc6000fffe03f */
[----:B------:R-:W-:Y:S09]  /*0100*/  @P0 BRA `(.L_x_1) ;  /* 0x0000000000200947 */ /* 0x000ff20003800000 */
[----:B------:R-:W-:Y:S02]  /*0110*/  ULDC.64 UR4, c[0x0][0x198] ;  /* 0x0000660000047ab9 */ /* 0x000fe40000000a00 */
[----:B------:R-:W-:Y:S02]  /*0120*/  UIADD3 UR10, UP0, UR4, 0xf0, URZ ;  /* 0x000000f0040a7890 */ /* 0x000fe4000ff1e03f */
[----:B------:R-:W-:Y:S02]  /*0130*/  UIADD3 UR4, UP1, UR4, 0x1f0, URZ ;  /* 0x000001f004047890 */ /* 0x000fe4000ff3e03f */
[----:B------:R-:W-:Y:S02]  /*0140*/  UIADD3.X UR11, URZ, UR5, URZ, UP0, !UPT ;  /* 0x000000053f0b7290 */ /* 0x000fe400087fe43f */
[----:B------:R-:W-:-:S07]  /*0150*/  UIADD3.X UR5, URZ, UR5, URZ, UP1, !UPT ;  /* 0x000000053f057290 */ /* 0x000fce0008ffe43f */
[----:B------:R0:W-:Y:S02]  /*0160*/  UTMACCTL.PF [UR10] ;  /* 0x000000000a0079b9 */ /* 0x0001e40008040000 */
[----:B------:R0:W-:Y:S02]  /*0170*/  UTMACCTL.PF [UR4] ;  /* 0x00000000040079b9 */ /* 0x0001e40008040000 */
[----:B0-----:R-:W-:Y:S01]  /*0180*/  NOP ;  /* 0x0000000000007918 */ /* 0x001fe20000000000 */
.L_x_1:
[----:B------:R-:W-:Y:S05]  /*0190*/  BSYNC B0 ;  /* 0x0000000000007941 */ /* 0x000fea0003800000 */
.L_x_0:
[----:B------:R-:W0:Y:S01]  /*01a0*/  SHFL.IDX PT, R3, R0, RZ, 0x1f ;  /* 0x00001fff00037589 */ /* 0x000e2200000e0000 */
[----:B------:R-:W-:Y:S01]  /*01b0*/  UISETP.NE.AND UP0, UPT, UR6, 0x3, UPT ;  /* 0x000000030600788c */ /* 0x000fe2000bf05270 */
[----:B------:R-:W-:Y:S01]  /*01c0*/  ISETP.NE.AND P1, PT, RZ, UR8, PT ;  /* 0x00000008ff007c0c */ /* 0x000fe2000bf25270 */
[----:B------:R-:W-:Y:S02]  /*01d0*/  UIADD3 UR11, UR8, -0x1, URZ ;  /* 0xffffffff080b7890 */ /* 0x000fe4000fffe03f */
[----:B------:R-:W-:Y:S02]  /*01e0*/  UISETP.EQ.OR UP0, UPT, UR6, URZ, !UP0 ;  /* 0x0000003f0600728c */ /* 0x000fe4000c702670 */
[----:B------:R-:W-:Y:S02]  /*01f0*/  UISETP.GE.U32.AND UP1, UPT, UR11, 0x2, UPT ;  /* 0x000000020b00788c */ /* 0x000fe4000bf26070 */
[----:B------:R-:W-:-:S04]  /*0200*/  UISETP.EQ.AND UP0, UPT, UR8, URZ, UP0 ;  /* 0x0000003f0800728c */ /* 0x000fc80008702270 */
[----:B------:R-:W-:-:S04]  /*0210*/  USEL UR7, URZ, 0x1, !UP0 ;  /* 0x000000013f077887 */ /* 0x000fc8000c000000 */
[----:B------:R-:W-:Y:S01]  /*0220*/  USEL UR7, UR7, 0x2, UP1 ;  /* 0x0000000207077887 */ /* 0x000fe20008800000 */
[----:B0-----:R-:W-:-:S13]  /*0230*/  ISETP.NE.AND P0, PT, R3, RZ, PT ;  /* 0x000000ff0300720c */ /* 0x001fda0003f05270 */
[----:B------:R-:W-:Y:S05]  /*0240*/  @P0 BRA `(.L_x_2) ;  /* 0x0000000000580947 */ /* 0x000fea0003800000 */
[----:B------:R-:W0:Y:S01]  /*0250*/  S2UR UR10, SR_CgaCtaId ;  /* 0x00000000000a79c3 */ /* 0x000e220000008800 */
[----:B------:R-:W-:Y:S01]  /*0260*/  UMOV UR4, 0x400 ;  /* 0x0000040000047882 */ /* 0x000fe20000000000 */
[----:B------:R-:W-:Y:S01]  /*0270*/  UMOV UR5, 0x1 ;  /* 0x0000000100057882 */ /* 0x000fe20000000000 */
[----:B------:R-:W-:Y:S01]  /*0280*/  UMOV UR8, 0x4 ;  /* 0x0000000400087882 */ /* 0x000fe20000000000 */
[----:B------:R-:W-:Y:S01]  /*0290*/  ELECT P0, URZ, PT ;  /* 0x00000000003f782f */ /* 0x000fe20003800000 */
[----:B------:R-:W-:-:S04]  /*02a0*/  UIADD3 UR8, -UR8, 0x100000, URZ ;  /* 0x0010000008087890 */ /* 0x000fc8000fffe13f */
[----:B------:R-:W-:Y:S02]  /*02b0*/  USHF.L.U32 UR9, UR8, 0xb, URZ ;  /* 0x0000000b08097899 */ /* 0x000fe4000800063f */
[----:B------:R-:W-:Y:S02]  /*02c0*/  USHF.L.U32 UR8, UR8, 0x1, URZ ;  /* 0x0000000108087899 */ /* 0x000fe4000800063f */
[----:B0-----:R-:W-:Y:S02]  /*02d0*/  ULEA UR10, UR10, UR4, 0x18 ;  /* 0x000000040a0a7291 */ /* 0x001fe4000f8ec03f */
[----:B------:R-:W-:-:S04]  /*02e0*/  UIADD3 UR4, -UR5, 0x100000, URZ ;  /* 0x0010000005047890 */ /* 0x000fc8000fffe13f */
[----:B------:R-:W-:Y:S02]  /*02f0*/  USHF.L.U32 UR5, UR4, 0xb, URZ ;  /* 0x0000000b04057899 */ /* 0x000fe4000800063f */
[----:B------:R-:W-:Y:S01]  /*0300*/  USHF.L.U32 UR4, UR4, 0x1, URZ ;  /* 0x0000000104047899 */ /* 0x000fe2000800063f */
[----:B------:R-:W0:Y:S11]  /*0310*/  FENCE.VIEW.ASYNC.S ;  /* 0x00000000000073c6 */ /* 0x000e360000000000 */
[----:B0-----:R0:W1:Y:S01]  /*0320*/  SYNCS.EXCH.64 URZ, [UR10], UR4 ;  /* 0x000000040a3f75b2 */ /* 0x0010620008000100 */
[----:B------:R0:W2:Y:S01]  /*0330*/  SYNCS.EXCH.64 URZ, [UR10+0x20], UR8 ;  /* 0x000020080a3f75b2 */ /* 0x0000a20008000100 */
[----:B------:R0:W3:Y:S01]  /*0340*/  SYNCS.EXCH.64 URZ, [UR10+0x8], UR4 ;  /* 0x000008040a3f75b2 */ /* 0x0000e20008000100 */
[----:B------:R0:W4:Y:S01]  /*0350*/  SYNCS.EXCH.64 URZ, [UR10+0x28], UR8 ;  /* 0x000028080a3f75b2 */ /* 0x0001220008000100 */
[----:B------:R0:W0:Y:S01]  /*0360*/  SYNCS.EXCH.64 URZ, [UR10+0x10], UR4 ;  /* 0x000010040a3f75b2 */ /* 0x0000220008000100 */
[----:B------:R0:W0:Y:S01]  /*0370*/  SYNCS.EXCH.64 URZ, [UR10+0x30], UR8 ;  /* 0x000030080a3f75b2 */ /* 0x0000220008000100 */
[----:B------:R0:W0:Y:S01]  /*0380*/  SYNCS.EXCH.64 URZ, [UR10+0x18], UR4 ;  /* 0x000018040a3f75b2 */ /* 0x0000220008000100 */
[----:B------:R0:W0:Y:S01]  /*0390*/  SYNCS.EXCH.64 URZ, [UR10+0x38], UR8 ;  /* 0x000038080a3f75b2 */ /* 0x0000220008000100 */
[----:B------:R-:W-:Y:S01]  /*03a0*/  NOP ;  /* 0x0000000000007918 */ /* 0x000fe20000000000 */
.L_x_2:
[----:B------:R-:W-:Y:S01]  /*03b0*/  SHF.R.S32.HI R2, RZ, 0x1f, R4 ;  /* 0x0000001fff027819 */ /* 0x000fe20000011404 */
[----:B------:R-:W5:Y:S01]  /*03c0*/  SHFL.IDX PT, R0, R0, RZ, 0x1f ;  /* 0x00001fff00007589 */ /* 0x000f6200000e0000 */
[----:B0-----:R-:W0:Y:S01]  /*03d0*/  S2UR UR10, SR_CTAID.X ;  /* 0x00000000000a79c3 */ /* 0x001e220000002500 */
[----:B------:R-:W-:Y:S02]  /*03e0*/  ELECT P0, URZ, PT ;  /* 0x00000000003f782f */ /* 0x000fe40003800000 */
[----:B------:R-:W-:Y:S01]  /*03f0*/  LEA.HI R2, R2, R4, RZ, 0x7 ;  /* 0x0000000402027211 */ /* 0x000fe200078f38ff */
[----:B------:R-:W-:Y:S01]  /*0400*/  ULDC UR4, c[0x0][0x150] ;  /* 0x0000540000047ab9 */ /* 0x000fe20000000800 */
[----:B------:R-:W-:Y:S01]  /*0410*/  SHF.R.S32.HI R6, RZ, 0x1f, R3 ;  /* 0x0000001fff067819 */ /* 0x000fe20000011403 */
[----:B------:R-:W-:Y:S01]  /*0420*/  NOP ;  /* 0x0000000000007918 */ /* 0x000fe20000000000 */
[----:B------:R-:W-:Y:S01]  /*0430*/  LOP3.LUT R2, R2, 0xffffff80, RZ, 0xc0, !PT ;  /* 0xffffff8002027812 */ /* 0x000fe200078ec0ff */
[----:B------:R-:W-:Y:S01]  /*0440*/  NOP ;  /* 0x0000000000007918 */ /* 0x000fe20000000000 */
[----:B------:R-:W-:Y:S01]  /*0450*/  LEA.HI R6, R6, R3, RZ, 0x2 ;  /* 0x0000000306067211 */ /* 0x000fe200078f10ff */
[----:B------:R-:W1:Y:S02]  /*0460*/  LDC R8, c[0x0][0x144] ;  /* 0x00005100ff087b82 */ /* 0x000e640000000800 */
[----:B------:R-:W-:Y:S01]  /*0470*/  IMAD.IADD R4, R4, 0x1, -R2 ;  /* 0x0000000104047824 */ /* 0x000fe200078e0a02 */
[----:B------:R-:W-:Y:S01]  /*0480*/  LOP3.LUT R6, R6, 0x3ffffffc, RZ, 0xc0, !PT ;  /* 0x3ffffffc06067812 */ /* 0x000fe200078ec0ff */
[----:B------:R-:W2:Y:S03]  /*0490*/  S2R R2, SR_CTAID.Y ;  /* 0x0000000000027919 */ /* 0x000ea60000002600 */
[----:B------:R-:W-:Y:S01]  /*04a0*/  SHF.R.S32.HI R5, RZ, 0x1f, R4 ;  /* 0x0000001fff057819 */ /* 0x000fe20000011404 */
[----:B------:R-:W-:Y:S01]  /*04b0*/  IMAD.IADD R6, R3, 0x1, -R6 ;  /* 0x0000000103067824 */ /* 0x000fe200078e0a06 */
[----:B------:R-:W3:Y:S02]  /*04c0*/  LDC R13, c[0x0][0x148] ;  /* 0x00005200ff0d7b82 */ /* 0x000ee40000000800 */
[----:B------:R-:W-:-:S02]  /*04d0*/  LEA.HI R5, R5, R4, RZ, 0x3 ;  /* 0x0000000405057211 */ /* 0x000fc400078f18ff */
[----:B-----5:R-:W-:Y:S02]  /*04e0*/  ISETP.NE.OR P0, PT, R0, RZ, !P0 ;  /* 0x000000ff0000720c */ /* 0x020fe40004705670 */
[--C-:B------:R-:W-:Y:S02]  /*04f0*/  SHF.R.S32.HI R0, RZ, 0x3, R5.reuse ;  /* 0x00000003ff007819 */ /* 0x100fe40000011405 */
[----:B------:R-:W-:Y:S02]  /*0500*/  SHF.R.S32.HI R5, RZ, 0x1f, R5 ;  /* 0x0000001fff057819 */ /* 0x000fe40000011405 */
[----:B0-----:R-:W-:Y:S02]  /*0510*/  I2FP.F32.U32 R7, UR10 ;  /* 0x0000000a00077c45 */ /* 0x001fe40008201000 */
[----:B------:R-:W-:-:S03]  /*0520*/  LEA.HI R5, R5, R0, RZ, 0x2 ;  /* 0x0000000005057211 */ /* 0x000fc600078f10ff */
[----:B------:R-:W-:Y:S01]  /*0530*/  FMUL R7, R7, UR4 ;  /* 0x0000000407077c20 */ /* 0x000fe20008400000 */
[----:B------:R-:W-:Y:S01]  /*0540*/  LOP3.LUT R5, R5, 0xfffffffc, RZ, 0xc0, !PT ;  /* 0xfffffffc05057812 */ /* 0x000fe200078ec0ff */
[----:B------:R-:W-:Y:S01]  /*0550*/  VOTEU.ALL UP0, P0 ;  /* 0x00000000003f7886 */ /* 0x000fe20000000000 */
[----:B------:R-:W-:Y:S01]  /*0560*/  ULDC UR4, c[0x0][0x154] ;  /* 0x0000550000047ab9 */ /* 0x000fe20000000800 */
[----:B------:R-:W-:Y:S02]  /*0570*/  VOTEU.ALL UP1, P0 ;  /* 0x00000000003f7886 */ /* 0x000fe40000020000 */
[----:B------:R-:W0:Y:S01]  /*0580*/  F2I.U32.TRUNC.NTZ R7, R7 ;  /* 0x0000000700077305 */ /* 0x000e22000020f000 */
[----:B------:R-:W-:Y:S01]  /*0590*/  IMAD.IADD R5, R0, 0x1, -R5 ;  /* 0x0000000100057824 */ /* 0x000fe200078e0a05 */
[----:B------:R-:W5:Y:S01]  /*05a0*/  @!UP0 S2UR UR9, SR_CgaCtaId ;  /* 0x00000000000989c3 */ /* 0x000f620000008800 */
[----:B------:R-:W-:Y:S02]  /*05b0*/  @!UP0 UMOV UR8, 0x400 ;  /* 0x0000040000088882 */ /* 0x000fe40000000000 */
[----:B------:R-:W-:Y:S01]  /*05c0*/  IMAD R5, R6, 0x4, R5 ;  /* 0x0000000406057824 */ /* 0x000fe200078e0205 */
[----:B--2---:R-:W-:-:S04]  /*05d0*/  I2FP.F32.U32 R6, R2 ;  /* 0x0000000200067245 */ /* 0x004fc80000201000 */
[----:B------:R-:W-:Y:S01]  /*05e0*/  LEA.HI R0, R5, R5, RZ, 0x1 ;  /* 0x0000000505007211 */ /* 0x000fe200078f08ff */
[----:B------:R-:W-:Y:S01]  /*05f0*/  FMUL R6, R6, UR4 ;  /* 0x0000000406067c20 */ /* 0x000fe20008400000 */
[----:B------:R-:W-:Y:S02]  /*0600*/  UMOV UR4, 0x20 ;  /* 0x0000002000047882 */ /* 0x000fe40000000000 */
[----:B------:R-:W-:Y:S01]  /*0610*/  LOP3.LUT R0, R0, 0xfffffffe, RZ, 0xc0, !PT ;  /* 0xfffffffe00007812 */ /* 0x000fe200078ec0ff */
[----:B0-----:R-:W-:Y:S01]  /*0620*/  IMAD.MOV R11, RZ, RZ, -R7 ;  /* 0x000000ffff0b7224 */ /* 0x001fe200078e0a07 */
[----:B------:R-:W-:-:S04]  /*0630*/  @!UP0 UIADD3 UR4, -UR4, 0x100000, URZ ;  /* 0x0010000004048890 */ /* 0x000fc8000fffe13f */
[----:B------:R-:W-:Y:S02]  /*0640*/  @!UP0 USHF.L.U32 UR5, UR4, 0xb, URZ ;  /* 0x0000000b04058899 */ /* 0x000fe4000800063f */
[----:B------:R-:W-:Y:S01]  /*0650*/  @!UP0 USHF.L.U32 UR4, UR4, 0x1, URZ ;  /* 0x0000000104048899 */ /* 0x000fe2000800063f */
[----:B------:R-:W0:Y:S01]  /*0660*/  F2I.U32.TRUNC.NTZ R6, R6 ;  /* 0x0000000600067305 */ /* 0x000e22000020f000 */
[----:B------:R-:W2:Y:S01]  /*0670*/  LDC R7, c[0x0][0x140] ;  /* 0x00005000ff077b82 */ /* 0x000ea20000000800 */
[----:B-1----:R-:W-:Y:S02]  /*0680*/  IMAD R11, R8, R11, UR10 ;  /* 0x0000000a080b7e24 */ /* 0x002fe4000f8e020b */
[----:B------:R-:W-:-:S05]  /*0690*/  IMAD.IADD R0, R5, 0x1, -R0 ;  /* 0x0000000105007824 */ /* 0x000fca00078e0a00 */
[----:B------:R-:W-:Y:S01]  /*06a0*/  ISETP.NE.AND P2, PT, R0, R11, PT ;  /* 0x0000000b0000720c */ /* 0x000fe20003f45270 */
[C---:B------:R-:W-:Y:S01]  /*06b0*/  IMAD.SHL.U32 R0, R5.reuse, 0x4, RZ ;  /* 0x0000000405007824 */ /* 0x040fe200078e00ff */
[----:B-----5:R-:W-:Y:S01]  /*06c0*/  @!UP0 ULEA UR8, UR9, UR8, 0x18 ;  /* 0x0000000809088291 */ /* 0x020fe2000f8ec03f */
[----:B------:R-:W-:Y:S01]  /*06d0*/  VOTEU.ALL UP0, P0 ;  /* 0x00000000003f7886 */ /* 0x000fe20000000000 */
[----:B------:R-:W-:Y:S01]  /*06e0*/  LOP3.LUT P0, RZ, R4, 0x7, RZ, 0xc0, !PT ;  /* 0x0000000704ff7812 */ /* 0x000fe2000780c0ff */
[----:B0-----:R-:W-:Y:S01]  /*06f0*/  IMAD.MOV R12, RZ, RZ, -R6 ;  /* 0x000000ffff0c7224 */ /* 0x001fe200078e0a06 */
[----:B------:R-:W-:-:S03]  /*0700*/  LOP3.LUT R9, R5, 0xc, R0, 0x78, !PT ;  /* 0x0000000c05097812 */ /* 0x000fc600078e7800 */
[----:B---3--:R-:W-:Y:S01]  /*0710*/  IMAD R5, R13, R12, R2 ;  /* 0x0000000c0d057224 */ /* 0x008fe200078e0202 */
[C---:B------:R-:W-:Y:S01]  /*0720*/  ISETP.LT.U32.AND P0, PT, R9.reuse, 0x2, !P0 ;  /* 0x000000020900780c */ /* 0x040fe20004701070 */
[----:B------:R0:W-:Y:S02]  /*0730*/  STL [R1+0x374], R9 ;  /* 0x0003740901007387 */ /* 0x0001e40000100800 */
[----:B------:R-:W-:Y:S02]  /*0740*/  @P2 LEA.HI R0, R9, R9, RZ, 0x1 ;  /* 0x0000000909002211 */ /* 0x000fe400078f08ff */
[----:B------:R-:W1:Y:S02]  /*0750*/  FENCE.VIEW.ASYNC.S ;  /* 0x00000000000073c6 */ /* 0x000e640000000000 */
[----:B-1----:R0:W1:Y:S01]  /*0760*/  @!UP0 SYNCS.EXCH.64 URZ, [UR8+0x50], UR4 ;  /* 0x00005004083f85b2 */ /* 0x0020620008000100 */
[----:B--2---:R-:W-:Y:S02]  /*0770*/  ISETP.EQ.U32.AND P5, PT, R7, 0x1, PT ;  /* 0x000000010700780c */ /* 0x004fe40003fa2070 */
[----:B------:R-:W-:-:S04]  /*0780*/  @P2 SHF.R.S32.HI R0, RZ, 0x1, R0 ;  /* 0x00000001ff002819 */ /* 0x000fc80000011400 */
[----:B------:R-:W-:Y:S01]  /*0790*/  @P2 ISETP.NE.AND P3, PT, R0, R5, PT ;  /* 0x000000050000220c */ /* 0x000fe20003f65270 */
[----:B------:R-:W-:Y:S01]  /*07a0*/  IMAD.MOV.U32 R0, RZ, RZ, 0x1 ;  /* 0x00000001ff007424 */ /* 0x000fe200078e00ff */
[----:B------:R-:W-:Y:S02]  /*07b0*/  SEL R5, RZ, 0x1, !P0 ;  /* 0x00000001ff057807 */ /* 0x000fe40004000000 */
[----:B------:R-:W-:-:S04]  /*07c0*/  @P2 SEL R0, RZ, 0x1, P3 ;  /* 0x00000001ff002807 */ /* 0x000fc80001800000 */
[----:B------:R-:W-:Y:S01]  /*07d0*/  LOP3.LUT R0, R0, R5, RZ, 0xc0, !PT ;  /* 0x0000000500007212 */ /* 0x000fe200078ec0ff */
[----:B------:R0:W2:Y:S01]  /*07e0*/  @!UP1 SYNCS.EXCH.64 URZ, [UR8+0x58], UR4 ;  /* 0x00005804083f95b2 */ /* 0x0000a20008000100 */
[----:B------:R-:W-:-:S03]  /*07f0*/  NOP ;  /* 0x0000000000007918 */ /* 0x000fc60000000000 */
[----:B------:R0:W-:Y:S01]  /*0800*/  STL [R1+0x370], R0 ;  /* 0x0003700001007387 */ /* 0x0001e20000100800 */
[----:B-1----:R-:W-:Y:S05]  /*0810*/  @!P5 BRA `(.L_x_3) ;  /* 0x000000000008d947 */ /* 0x002fea0003800000 */
[----:B--2-4-:R-:W-:Y:S01]  /*0820*/  UCGABAR_ARV ;  /* 0x00000000000079c7 */ /* 0x014fe20008000000 */
[----:B------:R-:W-:Y:S05]  /*0830*/  BRA `(.L_x_4) ;  /* 0x0000000000047947 */ /* 0x000fea0003800000 */
.L_x_3:
[----:B--2-4-:R-:W-:Y:S01]  /*0840*/  NOP ;  /* 0x0000000000007918 */ /* 0x014fe20000000000 */
.L_x_4:
[----:B0-----:R-:W0:Y:S01]  /*0850*/  LDC R0, c[0x0][0x65c] ;  /* 0x00019700ff007b82 */ /* 0x001e220000000800 */
[----:B------:R-:W-:Y:S02]  /*0860*/  IMAD.U32 R4, RZ, RZ, UR10 ;  /* 0x0000000aff047e24 */ /* 0x000fe4000f8e00ff */
[----:B------:R-:W-:Y:S01]  /*0870*/  IMAD.MOV.U32 R5, RZ, RZ, RZ ;  /* 0x000000ffff057224 */ /* 0x000fe200078e00ff */
[----:B0-----:R-:W-:-:S13]  /*0880*/  ISETP.NE.AND P4, PT, R0, 0x1, PT ;  /* 0x000000010000780c */ /* 0x001fda0003f85270 */
[----:B------:R-:W0:Y:S01]  /*0890*/  @P4 LDC R7, c[0x0][0x10] ;  /* 0x00000400ff074b82 */ /* 0x000e220000000800 */
[----:B------:R-:W-:Y:S02]  /*08a0*/  @P4 IMAD.MOV.U32 R3, RZ, RZ, RZ ;  /* 0x000000ffff034224 */ /* 0x000fe400078e00ff */
[----:B------:R-:W-:-:S05]  /*08b0*/  @P4 IMAD.MOV.U32 R15, RZ, RZ, RZ ;  /* 0x000000ffff0f4224 */ /* 0x000fca00078e00ff */
[----:B------:R-:W1:Y:S01]  /*08c0*/  @!P4 LDC R9, c[0x0][0xc] ;  /* 0x00000300ff09cb82 */ /* 0x000e620000000800 */
[----:B0-----:R-:W-:-:S04]  /*08d0*/  @P4 IMAD.WIDE.U32 R6, R7, UR10, R2 ;  /* 0x0000000a07064c25 */ /* 0x001fc8000f8e0002 */
[----:B------:R-:W-:Y:S02]  /*08e0*/  @P4 IMAD.MOV.U32 R8, RZ, RZ, R6 ;  /* 0x000000ffff084224 */ /* 0x000fe400078e0006 */
[----:B------:R-:W-:Y:S02]  /*08f0*/  @P4 IMAD.IADD R16, R7, 0x1, R15 ;  /* 0x0000000107104824 */ /* 0x000fe400078e020f */
[----:B-1----:R-:W-:-:S04]  /*0900*/  @!P4 IMAD.WIDE.U32 R4, R2, R9, R4 ;  /* 0x000000090204c225 */ /* 0x002fc800078e0004 */
[----:B------:R-:W-:Y:S02]  /*0910*/  @!P4 IMAD.MOV.U32 R8, RZ, RZ, R4 ;  /* 0x000000ffff08c224 */ /* 0x000fe400078e0004 */
[----:B------:R-:W-:-:S03]  /*0920*/  @!P4 IMAD.MOV.U32 R16, RZ, RZ, R5 ;  /* 0x000000ffff10c224 */ /* 0x000fc600078e0005 */
[----:B------:R0:W-:Y:S04]  /*0930*/  STL [R1+0x37c], R8 ;  /* 0x00037c0801007387 */ /* 0x0001e80000100800 */
[----:B------:R0:W-:Y:S01]  /*0940*/  STL [R1+0x378], R16 ;  /* 0x0003781001007387 */ /* 0x0001e20000100800 */
[----:B------:R-:W-:Y:S05]  /*0950*/  @!P5 BRA `(.L_x_5) ;  /* 0x00000000000cd947 */ /* 0x000fea0003800000 */
[----:B------:R-:W-:Y:S01]  /*0960*/  UCGABAR_WAIT ;  /* 0x0000000000007dc7 */ /* 0x000fe20008000000 */
[----:B------:R-:W-:Y:S01]  /*0970*/  CCTL.IVALL ;  /* 0x00000000ff00798f */ /* 0x000fe20002000000 */
[----:B------:R-:W-:Y:S05]  /*0980*/  BRA `(.L_x_6) ;  /* 0x0000000000047947 */ /* 0x000fea0003800000 */
.L_x_5:
[----:B------:R-:W-:Y:S06]  /*0990*/  BAR.SYNC.DEFER_BLOCKING 0x0 ;  /* 0x0000000000007b1d */ /* 0x000fec0000010000 */
.L_x_6:
[----:B------:R-:W-:Y:S05]  /*09a0*/  @!P1 BRA `(.L_x_7) ;  /* 0x0000020000f89947 */ /* 0x000fea0003800000 */
[----:B------:R-:W-:-:S06]  /*09b0*/  UISETP.GT.U32.AND UP0, UPT, UR11, 0x1, UPT ;  /* 0x000000010b00788c */ /* 0x000fcc000bf04070 */
[----:B------:R-:W-:-:S13]  /*09c0*/  PLOP3.LUT P0, PT, PT, PT, UP0, 0x80, 0x0 ;  /* 0x000000000000781c */ /* 0x000fda0003f0f008 */
[----:B------:R-:W-:Y:S05]  /*09d0*/  @P0 EXIT ;  /* 0x000000000000094d */ /* 0x000fea0003800000 */
[----:B------:R-:W-:Y:S01]  /*09e0*/  IMAD.MOV.U32 R5, RZ, RZ, -0x1 ;  /* 0xffffffffff057424 */ /* 0x000fe200078e00ff */
[----:B------:R-:W-:Y:S01]  /*09f0*/  ULDC.64 UR4, c[0x0][0x650] ;  /* 0x0001940000047ab9 */ /* 0x000fe20000000a00 */
[----:B------:R-:W-:Y:S01]  /*0a00*/  IMAD.MOV.U32 R4, RZ, RZ, -0x1 ;  /* 0xffffffffff047424 */ /* 0x000fe200078e00ff */
[----:B------:R-:W-:Y:S01]  /*0a10*/  ISETP.GE.U32.AND P0, PT, R8, UR4, PT ;  /* 0x0000000408007c0c */ /* 0x000fe2000bf06070 */
[----:B------:R-:W-:Y:S01]  /*0a20*/  UMOV UR42, 0xffffffff ;  /* 0xffffffff002a7882 */ /* 0x000fe20000000000 */
[----:B------:R1:W-:Y:S01]  /*0a30*/  STL [R1+0x384], R5 ;  /* 0x0003840501007387 */ /* 0x0003e20000100800 */
[----:B------:R-:W-:Y:S02]  /*0a40*/  PRMT R0, RZ, 0x7610, R0 ;  /* 0x00007610ff007816 */ /* 0x000fe40000000000 */
[----:B------:R-:W-:Y:S01]  /*0a50*/  ISETP.GE.U32.AND.EX P0, PT, R16, UR5, PT, P0 ;  /* 0x0000000510007c0c */ /* 0x000fe2000bf06100 */
[----:B------:R1:W-:-:S12]  /*0a60*/  STL [R1+0x380], R4 ;  /* 0x0003800401007387 */ /* 0x0003d80000100800 */
[----:B-1----:R-:W-:Y:S05]  /*0a70*/  @P0 BRA `(.L_x_8) ;  /* 0x00000004003c0947 */ /* 0x002fea0003800000 */
[----:B------:R-:W-:Y:S01]  /*0a80*/  ULDC.64 UR14, c[0x0][0x628] ;  /* 0x00018a00000e7ab9 */ /* 0x000fe20000000a00 */
[----:B------:R-:W1:Y:S01]  /*0a90*/  LDC.64 R6, c[0x0][0x620] ;  /* 0x00018800ff067b82 */ /* 0x000e620000000a00 */
[----:B------:R-:W-:Y:S01]  /*0aa0*/  ISETP.NE.U32.AND P0, PT, RZ, UR14, PT ;  /* 0x0000000eff007c0c */ /* 0x000fe2000bf05070 */
[----:B------:R-:W-:Y:S01]  /*0ab0*/  ULDC UR13, c[0x0][0x630] ;  /* 0x00018c00000d7ab9 */ /* 0x000fe20000000800 */
[----:B------:R-:W-:Y:S02]  /*0ac0*/  R2UR UR4, R8 ;  /* 0x00000000080472ca */ /* 0x000fe400000e0000 */
[----:B------:R-:W-:Y:S02]  /*0ad0*/  ISETP.NE.AND.EX P0, PT, RZ, UR15, PT, P0 ;  /* 0x0000000fff007c0c */ /* 0x000fe4000bf05300 */
[----:B------:R-:W-:-:S11]  /*0ae0*/  R2UR UR5, R16 ;  /* 0x00000000100572ca */ /* 0x000fd600000e0000 */
[----:B------:R-:W-:Y:S05]  /*0af0*/  @!P0 BRA `(.L_x_9) ;  /* 0x0000000000308947 */ /* 0x000fea0003800000 */
[----:B------:R-:W-:Y:S01]  /*0b00*/  R2UR UR4, R8 ;  /* 0x00000000080472ca */ /* 0x000fe200000e0000 */
[----:B------:R-:W-:Y:S01]  /*0b10*/  ULDC UR6, c[0x0][0x634] ;  /* 0x00018d0000067ab9 */ /* 0x000fe20000000800 */
[----:B------:R-:W-:-:S11]  /*0b20*/  R2UR UR12, R16 ;  /* 0x00000000100c72ca */ /* 0x000fd600000e0000 */
[----:B------:R-:W-:-:S04]  /*0b30*/  UIADD3 UR6, UP0, UR4, UR6, URZ ;  /* 0x0000000604067290 */ /* 0x000fc8000ff1e03f */
[----:B------:R-:W-:-:S04]  /*0b40*/  UIADD3.X UR12, URZ, UR12, URZ, UP0, !UPT ;  /* 0x0000000c3f0c7290 */ /* 0x000fc800087fe43f */
[----:B------:R-:W-:-:S04]  /*0b50*/  UIMAD.WIDE.U32 UR4, UR12, UR14, URZ ;  /* 0x0000000e0c0472a5 */ /* 0x000fc8000f8e003f */
[----:B------:R-:W-:Y:S02]  /*0b60*/  UIMAD.WIDE.U32 UR8, UP0, UR6, UR15, UR4 ;  /* 0x0000000f060872a5 */ /* 0x000fe4000f800004 */
[----:B------:R-:W-:Y:S02]  /*0b70*/  UIMAD.WIDE.U32 UR4, UR6, UR14, URZ ;  /* 0x0000000e060472a5 */ /* 0x000fe4000f8e003f */
[----:B------:R-:W-:Y:S02]  /*0b80*/  UIADD3.X UR11, URZ, URZ, URZ, UP0, !UPT ;  /* 0x0000003f3f0b7290 */ /* 0x000fe400087fe43f */
[----:B------:R-:W-:Y:S01]  /*0b90*/  UIADD3 URZ, UP0, UR5, UR8, URZ ;  /* 0x00000008053f7290 */ /* 0x000fe2000ff1e03f */
[----:B------:R-:W-:-:S03]  /*0ba0*/  UMOV UR10, UR9 ;  /* 0x00000009000a7c82 */ /* 0x000fc60008000000 */
[----:B------:R-:W-:-:S12]  /*0bb0*/  UIMAD.WIDE.U32.X UR4, UR12, UR15, UR10, UP0 ;  /* 0x0000000f0c0472a5 */ /* 0x000fd800080e040a */
.L_x_9:
[----:B------:R-:W-:Y:S01]  /*0bc0*/  USHF.R.U64 UR42, UR4, UR13, UR5 ;  /* 0x0000000d042a7299 */ /* 0x000fe20008001205 */
[----:B------:R-:W2:Y:S01]  /*0bd0*/  LDC.64 R20, c[0x0][0x640] ;  /* 0x00019000ff147b82 */ /* 0x000ea20000000a00 */
[----:B------:R-:W-:Y:S01]  /*0be0*/  USHF.R.U32.HI UR4, URZ, UR13, UR5 ;  /* 0x0000000d3f047299 */ /* 0x000fe20008011605 */
[----:B------:R-:W-:Y:S02]  /*0bf0*/  IMAD.MOV.U32 R4, RZ, RZ, R8 ;  /* 0x000000ffff047224 */ /* 0x000fe400078e0008 */
[----:B------:R-:W-:Y:S01]  /*0c00*/  IMAD R12, R13, R12, R2 ;  /* 0x0000000c0d0c7224 */ /* 0x000fe200078e0202 */
[----:B------:R-:W-:Y:S01]  /*0c10*/  IADD3 R3, P0, RZ, -UR42, RZ ;  /* 0x8000002aff037c10 */ /* 0x000fe2000ff1e0ff */
[----:B------:R-:W-:Y:S02]  /*0c20*/  IMAD.MOV.U32 R13, RZ, RZ, 0x1 ;  /* 0x00000001ff0d7424 */ /* 0x000fe400078e00ff */
[----:B------:R-:W3:Y:S02]  /*0c30*/  LDC R10, c[0x0][0x618] ;  /* 0x00018600ff0a7b82 */ /* 0x000ee40000000800 */
[----:B------:R-:W-:-:S04]  /*0c40*/  IMAD.X R5, RZ, RZ, ~UR4, P0 ;  /* 0x80000004ff057e24 */ /* 0x000fc800080e06ff */
[-C--:B-1----:R-:W-:Y:S02]  /*0c50*/  IMAD R0, R5, R6.reuse, RZ ;  /* 0x0000000605007224 */ /* 0x082fe400078e02ff */
[----:B------:R-:W1:Y:S01]  /*0c60*/  LDC R14, c[0x0][0x608] ;  /* 0x00018200ff0e7b82 */ /* 0x000e620000000800 */
[----:B------:R-:W-:Y:S02]  /*0c70*/  IMAD.MOV.U32 R5, RZ, RZ, R16 ;  /* 0x000000ffff057224 */ /* 0x000fe400078e0010 */
[----:B------:R-:W-:-:S05]  /*0c80*/  IMAD.WIDE.U32 R4, R3, R6, R4 ;  /* 0x0000000603047225 */ /* 0x000fca00078e0004 */
[----:B------:R-:W4:Y:S01]  /*0c90*/  LDC R18, c[0x0][0x658] ;  /* 0x00019600ff127b82 */ /* 0x000f220000000800 */
[----:B------:R-:W-:Y:S01]  /*0ca0*/  IMAD R3, R3, R7, R0 ;  /* 0x0000000703037224 */ /* 0x000fe200078e0200 */
[----:B--2---:R-:W-:-:S03]  /*0cb0*/  ISETP.NE.U32.AND P0, PT, R20, RZ, PT ;  /* 0x000000ff1400720c */ /* 0x004fc60003f05070 */
[----:B------:R-:W-:Y:S01]  /*0cc0*/  IMAD.IADD R3, R5, 0x1, R3 ;  /* 0x0000000105037824 */ /* 0x000fe200078e0203 */
[----:B------:R-:W-:Y:S01]  /*0cd0*/  ISETP.NE.AND.EX P0, PT, R21, RZ, PT, P0 ;  /* 0x000000ff1500720c */ /* 0x000fe20003f05300 */
[----:B------:R-:W-:Y:S01]  /*0ce0*/  IMAD.MOV.U32 R5, RZ, RZ, -0x1 ;  /* 0xffffffffff057424 */ /* 0x000fe200078e00ff */
[----:B0-----:R-:W0:Y:S02]  /*0cf0*/  LDC R16, c[0x0][0x600] ;  /* 0x00018000ff107b82 */ /* 0x001e240000000800 */
[-CC-:B---3--:R-:W-:Y:S02]  /*0d00*/  SHF.R.U64 R8, R4, R10.reuse, R3.reuse ;  /* 0x0000000a04087219 */ /* 0x188fe40000001203 */
[----:B------:R-:W-:-:S04]  /*0d10*/  SHF.R.U32.HI R3, RZ, R10, R3 ;  /* 0x0000000aff037219 */ /* 0x000fc80000011603 */
[----:B------:R-:W2:Y:S01]  /*0d20*/  LDC R15, c[0x0][0x648] ;  /* 0x00019200ff0f7b82 */ /* 0x000ea20000000800 */
[-CC-:B-1----:R-:W-:Y:S02]  /*0d30*/  SHF.R.U64 R23, R8, R14.reuse, R3.reuse ;  /* 0x0000000e08177219 */ /* 0x182fe40000001203 */
[----:B------:R-:W-:-:S05]  /*0d40*/  SHF.R.U32.HI R3, RZ, R14, R3 ;  /* 0x0000000eff037219 */ /* 0x000fca0000011603 */
[----:B------:R-:W1:Y:S01]  /*0d50*/  LDC R17, c[0x0][0x638] ;  /* 0x00018e00ff117b82 */ /* 0x000e620000000800 */
[-CC-:B----4-:R-:W-:Y:S02]  /*0d60*/  SHF.R.U64 R10, R23, R18.reuse, R3.reuse ;  /* 0x00000012170a7219 */ /* 0x190fe40000001203 */
[-C--:B------:R-:W-:Y:S02]  /*0d70*/  SHF.L.U32 R0, R5, R18.reuse, RZ ;  /* 0x0000001205007219 */ /* 0x080fe400000006ff */
[----:B------:R-:W-:Y:S01]  /*0d80*/  SHF.R.U32.HI R3, RZ, R18, R3 ;  /* 0x00000012ff037219 */ /* 0x000fe20000011603 */
[----:B------:R-:W-:Y:S01]  /*0d90*/  IMAD.MOV.U32 R2, RZ, RZ, R10 ;  /* 0x000000ffff027224 */ /* 0x000fe200078e000a */
[----:B------:R-:W-:Y:S01]  /*0da0*/  LOP3.LUT R0, RZ, R0, RZ, 0x33, !PT ;  /* 0x00000000ff007212 */ /* 0x000fe200078e33ff */
[----:B------:R-:W3:Y:S01]  /*0db0*/  LDC R19, c[0x0][0x610] ;  /* 0x00018400ff137b82 */ /* 0x000ee20000000800 */
[----:B------:R-:W-:Y:S05]  /*0dc0*/  @!P0 BRA `(.L_x_10) ;  /* 0x0000000000288947 */ /* 0x000fea0003800000 */
[----:B------:R-:W4:Y:S02]  /*0dd0*/  LDC R7, c[0x0][0x64c] ;  /* 0x00019300ff077b82 */ /* 0x000f240000000800 */
[----:B----4-:R-:W-:-:S05]  /*0de0*/  IADD3 R7, P0, R10, R7, RZ ;  /* 0x000000070a077210 */ /* 0x010fca0007f1e0ff */
[----:B------:R-:W-:-:S04]  /*0df0*/  IMAD.X R9, RZ, RZ, R3, P0 ;  /* 0x000000ffff097224 */ /* 0x000fc800000e0603 */
[----:B------:R-:W-:-:S04]  /*0e00*/  IMAD.WIDE.U32 R2, R9, R20, RZ ;  /* 0x0000001409027225 */ /* 0x000fc800078e00ff */
[----:B------:R-:W-:-:S04]  /*0e10*/  IMAD.WIDE.U32 R4, P0, R7, R21, R2 ;  /* 0x0000001507047225 */ /* 0x000fc80007800002 */
[----:B------:R-:W-:-:S04]  /*0e20*/  IMAD.WIDE.U32 R2, R7, R20, RZ ;  /* 0x0000001407027225 */ /* 0x000fc800078e00ff */
[----:B------:R-:W-:Y:S01]  /*0e30*/  IMAD.X R7, RZ, RZ, RZ, P0 ;  /* 0x000000ffff077224 */ /* 0x000fe200000e06ff */
[----:B------:R-:W-:Y:S01]  /*0e40*/  IADD3 RZ, P0, R3, R4, RZ ;  /* 0x0000000403ff7210 */ /* 0x000fe20007f1e0ff */
[----:B------:R-:W-:-:S04]  /*0e50*/  IMAD.MOV.U32 R6, RZ, RZ, R5 ;  /* 0x000000ffff067224 */ /* 0x000fc800078e0005 */
[----:B------:R-:W-:-:S08]  /*0e60*/  IMAD.WIDE.U32.X R2, R9, R21, R6, P0 ;  /* 0x0000001509027225 */ /* 0x000fd000000e0406 */
.L_x_10:
[----:B--2---:R-:W-:Y:S01]  /*0e70*/  SHF.R.U64 R4, R2, R15, R3 ;  /* 0x0000000f02047219 */ /* 0x004fe20000001203 */
[----:B0-----:R-:W-:Y:S01]  /*0e80*/  VIADD R5, R16, 0xffffffff ;  /* 0xffffffff10057836 */ /* 0x001fe20000000000 */
[----:B------:R-:W-:Y:S02]  /*0e90*/  SHF.L.U32 R2, R13, R18, RZ ;  /* 0x000000120d027219 */ /* 0x000fe400000006ff */
[----:B------:R-:W-:Y:S01]  /*0ea0*/  LOP3.LUT R3, R23, R0, RZ, 0xc0, !PT ;  /* 0x0000000017037212 */ /* 0x000fe200078ec0ff */
[----:B------:R-:W-:Y:S01]  /*0eb0*/  IMAD.MOV R6, RZ, RZ, -R4 ;  /* 0x000000ffff067224 */ /* 0x000fe200078e0a04 */
[----:B------:R-:W-:Y:S02]  /*0ec0*/  SEL R0, R11, R12, !P4 ;  /* 0x0000000c0b007207 */ /* 0x000fe40006000000 */
[----:B------:R-:W-:Y:S01]  /*0ed0*/  LOP3.LUT R5, R8, R5, RZ, 0xc0, !PT ;  /* 0x0000000508057212 */ /* 0x000fe200078ec0ff */
[----:B------:R-:W-:Y:S02]  /*0ee0*/  IMAD R7, R2, R4, R3 ;  /* 0x0000000402077224 */ /* 0x000fe400078e0203 */
[----:B-1----:R-:W-:-:S02]  /*0ef0*/  IMAD R3, R6, R17, R10 ;  /* 0x0000001106037224 */ /* 0x002fc400078e020a */
[----:B---3--:R-:W-:Y:S02]  /*0f00*/  IMAD R2, R7, R19, R0 ;  /* 0x0000001307027224 */ /* 0x008fe400078e0200 */
[----:B------:R-:W-:Y:S02]  /*0f10*/  IMAD R3, R3, R16, R5 ;  /* 0x0000001003037224 */ /* 0x000fe400078e0205 */
[----:B------:R-:W-:-:S03]  /*0f20*/  IMAD.MOV.U32 R0, RZ, RZ, 0x1 ;  /* 0x00000001ff007424 */ /* 0x000fc600078e00ff */
[----:B------:R-:W-:Y:S02]  /*0f30*/  SEL R4, R3, R2, !P4 ;  /* 0x0000000203047207 */ /* 0x000fe40006000000 */
[----:B------:R-:W-:-:S03]  /*0f40*/  SEL R2, R2, R3, !P4 ;  /* 0x0000000302027207 */ /* 0x000fc60006000000 */
[----:B------:R1:W-:Y:S04]  /*0f50*/  STL [R1+0x380], R4 ;  /* 0x0003800401007387 */ /* 0x0003e80000100800 */
[----:B------:R1:W-:Y:S02]  /*0f60*/  STL [R1+0x384], R2 ;  /* 0x0003840201007387 */ /* 0x0003e40000100800 */
.L_x_8:
[----:B------:R-:W-:-:S08]  /*0f70*/  NOP ;  /* 0x0000000000007918 */ /* 0x000fd00000000000 */
[----:B------:R-:W2:Y:S02]  /*0f80*/  USETMAXREG.TRY_ALLOC.CTAPOOL UP0, 0xe8 ;  /* 0x000000e8000079c8 */ /* 0x000ea40008000600 */
[----:B--2---:R-:W-:-:S13]  /*0f90*/  PLOP3.LUT P0, PT, PT, PT, UP0, 0x80, 0x0 ;  /* 0x000000000000781c */ /* 0x004fda0003f0f008 */
[----:B------:R-:W-:Y:S05]  /*0fa0*/  @!P0 BRA `(.L_x_8) ;  /* 0xfffffffc00f08947 */ /* 0x000fea000383ffff */
[----:B------:R-:W-:Y:S01]  /*0fb0*/  ULDC.64 UR4, c[0x0][0x598] ;  /* 0x0001660000047ab9 */ /* 0x000fe20000000a00 */
[----:B------:R-:W-:Y:S01]  /*0fc0*/  ULDC.64 UR48, c[0x0][0x208] ;  /* 0x0000820000307ab9 */ /* 0x000fe20000000a00 */
[----:B------:R-:W-:-:S04]  /*0fd0*/  ISETP.NE.U32.AND P0, PT, RZ, UR4, PT ;  /* 0x00000004ff007c0c */ /* 0x000fc8000bf05070 */
[----:B------:R-:W-:-:S13]  /*0fe0*/  ISETP.NE.AND.EX P0, PT, RZ, UR5, PT, P0 ;  /* 0x00000005ff007c0c */ /* 0x000fda000bf05300 */
[----:B------:R-:W-:Y:S05]  /*0ff0*/  @!P0 BRA `(.L_x_11) ;  /* 0x0000000000208947 */ /* 0x000fea0003800000 */
[----:B-1----:R-:W1:Y:S02]  /*1000*/  LDC.64 R2, c[0x0][0x598] ;  /* 0x00016600ff027b82 */ /* 0x002e640000000a00 */
[----:B-1----:R-:W2:Y:S02]  /*1010*/  LDG.E.64 R2, desc[UR48][R2.64] ;  /* 0x0000003002027981 */ /* 0x002ea4000c1e1b00 */
[----:B--2---:R-:W-:-:S04]  /*1020*/  ISETP.NE.U32.AND P0, PT, R2, RZ, PT ;  /* 0x000000ff0200720c */ /* 0x004fc80003f05070 */
[----:B------:R-:W-:-:S13]  /*1030*/  ISETP.NE.AND.EX P0, PT, R3, RZ, PT, P0 ;  /* 0x000000ff0300720c */ /* 0x000fda0003f05300 */
[----:B------:R-:W-:Y:S05]  /*1040*/  @!P0 BRA `(.L_x_11) ;  /* 0x00000000000c8947 */ /* 0x000fea0003800000 */
[----:B------:R-:W2:Y:S02]  /*1050*/  LD.E R2, desc[UR48][R2.64] ;  /* 0x0000003002027980 */ /* 0x000ea4000c101900 */
[----:B--2---:R-:W-:Y:S01]  /*1060*/  R2UR UR41, R2 ;  /* 0x00000000022972ca */ /* 0x004fe200000e0000 */
[----:B------:R-:W-:-:S14]  /*1070*/  BRA `(.L_x_12) ;  /* 0x0000000000247947 */ /* 0x000fdc0003800000 */
.L_x_11:
[----:B------:R-:W-:Y:S02]  /*1080*/  ULDC.64 UR4, c[0x0][0x588] ;  /* 0x0001620000047ab9 */ /* 0x000fe40000000a00 */
[----:B------:R-:W-:-:S04]  /*1090*/  ISETP.NE.U32.AND P0, PT, RZ, UR4, PT ;  /* 0x00000004ff007c0c */ /* 0x000fc8000bf05070 */
[----:B------:R-:W-:-:S13]  /*10a0*/  ISETP.NE.AND.EX P0, PT, RZ, UR5, PT, P0 ;  /* 0x00000005ff007c0c */ /* 0x000fda000bf05300 */
[----:B------:R-:W-:Y:S05]  /*10b0*/  @!P0 BRA `(.L_x_13) ;  /* 0x0000000000108947 */ /* 0x000fea0003800000 */
[----:B-1----:R-:W1:Y:S02]  /*10c0*/  LDC.64 R2, c[0x0][0x588] ;  /* 0x00016200ff027b82 */ /* 0x002e640000000a00 */
[----:B-1----:R-:W2:Y:S02]  /*10d0*/  LDG.E R2, desc[UR48][R2.64] ;  /* 0x0000003002027981 */ /* 0x002ea4000c1e1900 */
[----:B--2---:R-:W-:Y:S01]  /*10e0*/  R2UR UR41, R2 ;  /* 0x00000000022972ca */ /* 0x004fe200000e0000 */
[----:B------:R-:W-:-:S14]  /*10f0*/  BRA `(.L_x_12) ;  /* 0x0000000000047947 */ /* 0x000fdc0003800000 */
.L_x_13:
[----:B------:R-:W-:-:S05]  /*1100*/  ULDC UR41, c[0x0][0x580] ;  /* 0x0001600000297ab9 */ /* 0x000fca0000000800 */
.L_x_12:
[----:B------:R-:W-:Y:S02]  /*1110*/  ULDC.64 UR4, c[0x0][0x5a0] ;  /* 0x0001680000047ab9 */ /* 0x000fe40000000a00 */
        /* <DEDUP_REMOVED lines=11> */
.L_x_14:
        /* <DEDUP_REMOVED lines=8> */
.L_x_16:
[----:B------:R-:W-:-:S05]  /*1250*/  ULDC UR40, c[0x0][0x584] ;  /* 0x0001610000287ab9 */ /* 0x000fca0000000800 */
.L_x_15:
[----:B------:R-:W-:-:S13]  /*1260*/  LOP3.LUT P0, RZ, R0, 0xff, RZ, 0xc0, !PT ;  /* 0x000000ff00ff7812 */ /* 0x000fda000780c0ff */
[----:B------:R-:W-:Y:S05]  /*1270*/  @!P0 EXIT ;  /* 0x000000000000894d */ /* 0x000fea0003800000 */
[----:B------:R-:W-:Y:S01]  /*1280*/  ULDC UR4, c[0x0][0x28c] ;  /* 0x0000a30000047ab9 */ /* 0x000fe20000000800 */
[----:B------:R-:W-:Y:S02]  /*1290*/  ULOP3.LUT UR8, UR7, 0x1, URZ, 0xfc, !UPT ;  /* 0x0000000107087892 */ /* 0x000fe4000f8efc3f */
[----:B------:R-:W-:-:S04]  /*12a0*/  UIADD3 UR4, UR4, 0x7f, URZ ;  /* 0x0000007f04047890 */ /* 0x000fc8000fffe03f */
[----:B------:R-:W-:-:S04]  /*12b0*/  USHF.R.S32.HI UR5, URZ, 0x1f, UR4 ;  /* 0x0000001f3f057899 */ /* 0x000fc80008011404 */
[----:B------:R-:W-:-:S03]  /*12c0*/  ULEA.HI UR5, UR5, UR4, URZ, 0x7 ;  /* 0x0000000405057291 */ /* 0x000fc6000f8f383f */
[----:B------:R-:W-:Y:S01]  /*12d0*/  UMOV UR4, URZ ;  /* 0x0000003f00047c82 */ /* 0x000fe20008000000 */
[----:B------:R-:W-:-:S03]  /*12e0*/  USHF.R.S32.HI UR11, URZ, 0x7, UR5 ;  /* 0x000000073f0b7899 */ /* 0x000fc60008011405 */
[----:B------:R-:W-:-:S09]  /*12f0*/  UMOV UR5, URZ ;  /* 0x0000003f00057c82 */ /* 0x000fd20008000000 */
.L_x_489:
[----:B------:R-:W-:Y:S01]  /*1300*/  STL [R1+0x36c], RZ ;  /* 0x00036cff01007387 */ /* 0x000fe20000100800 */
[----:B--2---:R-:W2:Y:S01]  /*1310*/  S2UR UR16, SR_CgaCtaId ;  /* 0x00000000001079c3 */ /* 0x004ea20000008800 */
[----:B------:R-:W-:Y:S01]  /*1320*/  UMOV UR15, 0x400 ;  /* 0x00000400000f7882 */ /* 0x000fe20000000000 */
[----:B------:R-:W-:Y:S01]  /*1330*/  UMOV UR6, URZ ;  /* 0x0000003f00067c82 */ /* 0x000fe20008000000 */
[----:B------:R-:W-:Y:S01]  /*1340*/  STL [R1+0x368], RZ ;  /* 0x000368ff01007387 */ /* 0x000fe20000100800 */
[----:B------:R-:W-:Y:S01]  /*1350*/  UMOV UR12, URZ ;  /* 0x0000003f000c7c82 */ /* 0x000fe20008000000 */
[----:B------:R-:W-:Y:S01]  /*1360*/  UMOV UR13, URZ ;  /* 0x0000003f000d7c82 */ /* 0x000fe20008000000 */
[----:B------:R-:W-:Y:S01]  /*1370*/  UMOV UR47, UR5 ;  /* 0x00000005002f7c82 */ /* 0x000fe20008000000 */
[----:B------:R-:W-:Y:S01]  /*1380*/  STL [R1+0x364], RZ ;  /* 0x000364ff01007387 */ /* 0x000fe20000100800 */
[----:B-1----:R-:W1:Y:S01]  /*1390*/  LDC R2, c[0x0][0x28c] ;  /* 0x0000a300ff027b82 */ /* 0x002e620000000800 */
[----:B------:R-:W-:Y:S01]  /*13a0*/  UMOV UR46, UR4 ;  /* 0x00000004002e7c82 */ /* 0x000fe20008000000 */
[----:B------:R-:W-:Y:S01]  /*13b0*/  CS2R R228, SRZ ;  /* 0x0000000000e47805 */ /* 0x000fe2000001ff00 */
[----:B------:R-:W-:Y:S01]  /*13c0*/  STL [R1+0x360], RZ ;  /* 0x000360ff01007387 */ /* 0x000fe20000100800 */
[----:B------:R-:W-:-:S02]  /*13d0*/  CS2R R226, SRZ ;  /* 0x0000000000e27805 */ /* 0x000fc4000001ff00 */
[----:B------:R-:W-:Y:S02]  /*13e0*/  CS2R R224, SRZ ;  /* 0x0000000000e07805 */ /* 0x000fe4000001ff00 */
[----:B------:R-:W-:Y:S01]  /*13f0*/  CS2R R222, SRZ ;  /* 0x0000000000de7805 */ /* 0x000fe2000001ff00 */
[----:B------:R-:W-:Y:S01]  /*1400*/  STL [R1+0x35c], RZ ;  /* 0x00035cff01007387 */ /* 0x000fe20000100800 */
[----:B------:R-:W-:Y:S02]  /*1410*/  CS2R R220, SRZ ;  /* 0x0000000000dc7805 */ /* 0x000fe4000001ff00 */
[----:B------:R-:W-:Y:S02]  /*1420*/  CS2R R218, SRZ ;  /* 0x0000000000da7805 */ /* 0x000fe4000001ff00 */
[----:B------:R-:W-:Y:S01]  /*1430*/  CS2R R216, SRZ ;  /* 0x0000000000d87805 */ /* 0x000fe2000001ff00 */
[----:B------:R-:W-:Y:S01]  /*1440*/  STL [R1+0x358], RZ ;  /* 0x000358ff01007387 */ /* 0x000fe20000100800 */
[----:B------:R-:W-:-:S02]  /*1450*/  CS2R R22, SRZ ;  /* 0x0000000000167805 */ /* 0x000fc4000001ff00 */
[----:B------:R-:W-:Y:S02]  /*1460*/  CS2R R20, SRZ ;  /* 0x0000000000147805 */ /* 0x000fe4000001ff00 */
[----:B------:R-:W-:Y:S01]  /*1470*/  CS2R R18, SRZ ;  /* 0x0000000000127805 */ /* 0x000fe2000001ff00 */
[----:B------:R-:W-:Y:S01]  /*1480*/  STL [R1+0x354], RZ ;  /* 0x000354ff01007387 */ /* 0x000fe20000100800 */
[----:B0-----:R-:W-:Y:S02]  /*1490*/  CS2R R16, SRZ ;  /* 0x0000000000107805 */ /* 0x001fe4000001ff00 */
[----:B------:R-:W-:Y:S02]  /*14a0*/  CS2R R14, SRZ ;  /* 0x00000000000e7805 */ /* 0x000fe4000001ff00 */
[----:B------:R-:W-:Y:S01]  /*14b0*/  CS2R R12, SRZ ;  /* 0x00000000000c7805 */ /* 0x000fe2000001ff00 */
[----:B------:R-:W-:Y:S01]  /*14c0*/  STL [R1+0x350], RZ ;  /* 0x000350ff01007387 */ /* 0x000fe20000100800 */
[----:B------:R-:W-:-:S02]  /*14d0*/  CS2R R10, SRZ ;  /* 0x00000000000a7805 */ /* 0x000fc4000001ff00 */
[----:B------:R-:W-:Y:S02]  /*14e0*/  CS2R R8, SRZ ;  /* 0x0000000000087805 */ /* 0x000fe4000001ff00 */
[----:B---34-:R-:W-:Y:S01]  /*14f0*/  CS2R R6, SRZ ;  /* 0x0000000000067805 */ /* 0x018fe2000001ff00 */
[----:B------:R-:W-:Y:S01]  /*1500*/  STL [R1+0x34c], RZ ;  /* 0x00034cff01007387 */ /* 0x000fe20000100800 */
[----:B-1----:R-:W-:Y:S02]  /*1510*/  ISETP.GE.AND P0, PT, R2, 0x1, PT ;  /* 0x000000010200780c */ /* 0x002fe40003f06270 */
[----:B------:R-:W-:Y:S01]  /*1520*/  CS2R R2, SRZ ;  /* 0x0000000000027805 */ /* 0x000fe2000001ff00 */
[----:B------:R-:W-:Y:S01]  /*1530*/  IMAD.MOV.U32 R4, RZ, RZ, RZ ;  /* 0x000000ffff047224 */ /* 0x000fe200078e00ff */
[----:B------:R-:W-:Y:S01]  /*1540*/  STL [R1+0x348], RZ ;  /* 0x000348ff01007387 */ /* 0x000fe20000100800 */
[----:B------:R-:W-:Y:S02]  /*1550*/  CS2R R200, SRZ ;  /* 0x0000000000c87805 */ /* 0x000fe4000001ff00 */
[----:B------:R-:W-:-:S02]  /*1560*/  CS2R R202, SRZ ;  /* 0x0000000000ca7805 */ /* 0x000fc4000001ff00 */
[----:B------:R-:W-:Y:S01]  /*1570*/  CS2R R204, SRZ ;  /* 0x0000000000cc7805 */ /* 0x000fe2000001ff00 */
[----:B------:R-:W-:Y:S01]  /*1580*/  STL [R1+0x344], RZ ;  /* 0x000344ff01007387 */ /* 0x000fe20000100800 */
[----:B------:R-:W-:Y:S02]  /*1590*/  CS2R R206, SRZ ;  /* 0x0000000000ce7805 */ /* 0x000fe4000001ff00 */
[----:B------:R-:W-:Y:S02]  /*15a0*/  CS2R R208, SRZ ;  /* 0x0000000000d07805 */ /* 0x000fe4000001ff00 */
[----:B------:R-:W-:Y:S01]  /*15b0*/  CS2R R210, SRZ ;  /* 0x0000000000d27805 */ /* 0x000fe2000001ff00 */
        /* <DEDUP_REMOVED lines=120> */
[----:B------:R-:W-:Y:S04]  /*1d40*/  STL [R1+0x2c8], RZ ;  /* 0x0002c8ff01007387 */ /* 0x000fe80000100800 */
        /* <DEDUP_REMOVED lines=90> */
[----:B------:R-:W-:Y:S01]  /*22f0*/  STL [R1+0x15c], RZ ;  /* 0x00015cff01007387 */ /* 0x000fe20000100800 */
[----:B------:R-:W0:Y:S03]  /*2300*/  S2R R0, SR_TID.X ;  /* 0x0000000000007919 */ /* 0x000e260000002100 */
        /* <DEDUP_REMOVED lines=8> */
[----:B0-----:R-:W-:-:S03]  /*2390*/  LOP3.LUT R0, R0, 0x80, RZ, 0xc0, !PT ;  /* 0x0000008000007812 */ /* 0x001fc600078ec0ff */
[----:B------:R-:W-:Y:S01]  /*23a0*/  STL [R1+0x138], RZ ;  /* 0x000138ff01007387 */ /* 0x000fe20000100800 */
[----:B------:R-:W-:-:S03]  /*23b0*/  SHF.R.U32.HI R0, RZ, 0x7, R0 ;  /* 0x00000007ff007819 */ /* 0x000fc60000011600 */
        /* <DEDUP_REMOVED lines=33> */
[----:B------:R-:W0:Y:S04]  /*25d0*/  SHFL.IDX PT, R0, R0, RZ, 0x1f ;  /* 0x00001fff00007589 */ /* 0x000e2800000e0000 */
[----:B------:R1:W-:Y:S04]  /*25e0*/  STL [R1+0xb0], RZ ;  /* 0x0000b0ff01007387 */ /* 0x0003e80000100800 */
[----:B------:R1:W-:Y:S04]  /*25f0*/  STL [R1+0xac], RZ ;  /* 0x0000acff01007387 */ /* 0x0003e80000100800 */
[----:B------:R1:W-:Y:S04]  /*2600*/  STL [R1+0xa8], RZ ;  /* 0x0000a8ff01007387 */ /* 0x0003e80000100800 */
[----:B------:R1:W-:Y:S04]  /*2610*/  STL [R1+0xa4], RZ ;  /* 0x0000a4ff01007387 */ /* 0x0003e80000100800 */
[----:B------:R1:W-:Y:S04]  /*2620*/  STL [R1+0xa0], RZ ;  /* 0x0000a0ff01007387 */ /* 0x0003e80000100800 */
[----:B------:R1:W-:Y:S01]  /*2630*/  STL [R1+0x9c], RZ ;  /* 0x00009cff01007387 */ /* 0x0003e20000100800 */
[----:B0-----:R-:W-:Y:S01]  /*2640*/  R2UR UR10, R0 ;  /* 0x00000000000a72ca */ /* 0x001fe200000e0000 */
[----:B------:R-:W-:-:S02]  /*2650*/  IMAD.MOV.U32 R0, RZ, RZ, RZ ;  /* 0x000000ffff007224 */ /* 0x000fc400078e00ff */
[----:B------:R1:W-:Y:S04]  /*2660*/  STL [R1+0x98], RZ ;  /* 0x000098ff01007387 */ /* 0x0003e80000100800 */
[----:B------:R1:W-:Y:S04]  /*2670*/  STL [R1+0x94], RZ ;  /* 0x000094ff01007387 */ /* 0x0003e80000100800 */
[----:B------:R1:W-:Y:S02]  /*2680*/  STL [R1+0x90], RZ ;  /* 0x000090ff01007387 */ /* 0x0003e40000100800 */
[----:B------:R-:W-:-:S02]  /*2690*/  ULEA.HI UR9, UR10, UR10, URZ, 0x1 ;  /* 0x0000000a0a097291 */ /* 0x000fc4000f8f083f */
[----:B------:R1:W-:Y:S02]  /*26a0*/  STL [R1+0x8c], RZ ;  /* 0x00008cff01007387 */ /* 0x0003e40000100800 */
[----:B------:R-:W-:Y:S02]  /*26b0*/  ULOP3.LUT UR14, UR9, 0x7fffe, URZ, 0xc0, !UPT ;  /* 0x0007fffe090e7892 */ /* 0x000fe4000f8ec03f */
[----:B------:R1:W-:Y:S01]  /*26c0*/  STL [R1+0x88], RZ ;  /* 0x000088ff01007387 */ /* 0x0003e20000100800 */
[----:B--2---:R-:W-:Y:S02]  /*26d0*/  ULEA UR9, UR16, UR15, 0x18 ;  /* 0x0000000f10097291 */ /* 0x004fe4000f8ec03f */
[----:B------:R-:W-:Y:S01]  /*26e0*/  UIADD3 UR14, UR10, -UR14, URZ ;  /* 0x8000000e0a0e7290 */ /* 0x000fe2000fffe03f */
[----:B------:R1:W-:Y:S03]  /*26f0*/  STL [R1+0x84], RZ ;  /* 0x000084ff01007387 */ /* 0x0003e60000100800 */
[----:B------:R-:W-:Y:S01]  /*2700*/  ULEA UR14, UR14, UR9, 0xd ;  /* 0x000000090e0e7291 */ /* 0x000fe2000f8e683f */
[----:B------:R1:W-:Y:S03]  /*2710*/  STL [R1+0x80], RZ ;  /* 0x000080ff01007387 */ /* 0x0003e60000100800 */
[----:B------:R-:W-:Y:S01]  /*2720*/  UIADD3 UR14, UR14, 0x100, URZ ;  /* 0x000001000e0e7890 */ /* 0x000fe2000fffe03f */
[----:B------:R1:W-:Y:S03]  /*2730*/  STL [R1+0x40], RZ ;  /* 0x000040ff01007387 */ /* 0x0003e60000100800 */
[----:B------:R-:W-:Y:S01]  /*2740*/  USHF.R.U32.HI UR10, URZ, 0x4, UR14 ;  /* 0x000000043f0a7899 */ /* 0x000fe2000801160e */
[----:B------:R1:W-:Y:S03]  /*2750*/  STL [R1+0x44], RZ ;  /* 0x000044ff01007387 */ /* 0x0003e60000100800 */
[----:B------:R-:W-:Y:S01]  /*2760*/  ULOP3.LUT UR10, UR10, 0x3fff, URZ, 0xc0, !UPT ;  /* 0x00003fff0a0a7892 */ /* 0x000fe2000f8ec03f */
[----:B------:R1:W-:Y:S04]  /*2770*/  STL [R1+0x48], RZ ;  /* 0x000048ff01007387 */ /* 0x0003e80000100800 */
        /* <DEDUP_REMOVED lines=13> */
[----:B------:R1:W-:Y:S04]  /*2850*/  STL [R1], RZ ;  /* 0x000000ff01007387 */ /* 0x0003e80000100800 */
        /* <DEDUP_REMOVED lines=14> */
[----:B------:R1:W-:Y:S01]  /*2940*/  STL [R1+0x3c], RZ ;  /* 0x00003cff01007387 */ /* 0x0003e20000100800 */
[----:B------:R-:W-:Y:S05]  /*2950*/  @!P0 BRA `(.L_x_17) ;  /* 0x0000004400f48947 */ /* 0x000fea0003800000 */
[----:B------:R-:W-:-:S06]  /*2960*/  UISETP.NE.AND UP0, UPT, UR8, 0x3, UPT ;  /* 0x000000030800788c */ /* 0x000fcc000bf05270 */
[----:B------:R-:W-:-:S13]  /*2970*/  PLOP3.LUT P1, PT, PT, PT, UP0, 0x80, 0x0 ;  /* 0x000000000000781c */ /* 0x000fda0003f2f008 */
[----:B------:R-:W-:Y:S05]  /*2980*/  @!P1 BRA `(.L_x_18) ;  /* 0x0000000000049947 */ /* 0x000fea0003800000 */
[----:B------:R-:W-:Y:S01]  /*2990*/  BPT.TRAP 0x1 ;  /* 0x000000040000795c */ /* 0x000fe20000300000 */
.L_x_18:
[----:B------:R-:W-:Y:S01]  /*29a0*/  ULEA UR12, UR5, UR9, 0x3 ;  /* 0x00000009050c7291 */ /* 0x000fe2000f8e183f */
[----:B------:R-:W-:-:S05]  /*29b0*/  IMAD.U32 R0, RZ, RZ, UR4 ;  /* 0x00000004ff007e24 */ /* 0x000fca000f8e00ff */
[----:B------:R-:W-:-:S04]  /*29c0*/  SHF.L.U32 R0, R0, 0x1f, RZ ;  /* 0x0000001f00007819 */ /* 0x000fc800000006ff */
[----:B------:R0:W2:Y:S01]  /*29d0*/  SYNCS.PHASECHK.TRANS64.TRYWAIT P0, [UR12], R0 ;  /* 0x00000000ff0075a7 */ /* 0x0000a2000800014c */
[----:B------:R-:W-:Y:S05]  /*29e0*/  @!P1 BRA `(.L_x_19) ;  /* 0x0000000000049947 */ /* 0x000fea0003800000 */
[----:B------:R-:W-:Y:S01]  /*29f0*/  BPT.TRAP 0x1 ;  /* 0x000000040000795c */ /* 0x000fe20000300000 */
.L_x_19:
[----:B------:R3:W-:Y:S01]  /*2a00*/  STL [R1+0x36c], RZ ;  /* 0x00036cff01007387 */ /* 0x0007e20000100800 */
[----:B------:R-:W-:Y:S01]  /*2a10*/  UMOV UR6, 0x4 ;  /* 0x0000000400067882 */ /* 0x000fe20000000000 */
[----:B--2---:R-:W-:Y:S05]  /*2a20*/  @P0 BRA `(.L_x_20) ;  /* 0x0000000000080947 */ /* 0x004fea0003800000 */
[----:B------:R-:W2:Y:S02]  /*2a30*/  SYNCS.PHASECHK.TRANS64.TRYWAIT P0, [UR12], R0 ;  /* 0x00000000ff0075a7 */ /* 0x000ea4000800014c */
[----:B--2---:R-:W-:Y:S05]  /*2a40*/  @!P0 BRA `(.L_x_21) ;  /* 0x000001f800608947 */ /* 0x004fea0003800000 */
.L_x_20:
[----:B------:R-:W-:Y:S01]  /*2a50*/  UIADD3 UR12, UR9, 0x18100, URZ ;  /* 0x00018100090c7890 */ /* 0x000fe2000fffe03f */
[----:B------:R-:W-:Y:S01]  /*2a60*/  WARPGROUP.ARRIVE ;  /* 0x00000000000079c5 */ /* 0x000fe20000000000 */
[----:B------:R-:W-:Y:S01]  /*2a70*/  ULOP3.LUT UR43, UR10, 0x10000, URZ, 0xfc, !UPT ;  /* 0x000100000a2b7892 */ /* 0x000fe2000f8efc3f */
[----:B------:R-:W-:Y:S01]  /*2a80*/  STL [R1+0x368], RZ ;  /* 0x000368ff01007387 */ /* 0x000fe20000100800 */
[----:B------:R-:W-:Y:S02]  /*2a90*/  USHF.R.U32.HI UR12, URZ, 0x4, UR12 ;  /* 0x000000043f0c7899 */ /* 0x000fe4000801160c */
[----:B------:R-:W-:Y:S01]  /*2aa0*/  UIMAD UR43, UR5, 0x600, UR43 ;  /* 0x00000600052b78a4 */ /* 0x000fe2000f8e022b */
[----:B------:R-:W-:Y:S01]  /*2ab0*/  STL [R1+0x364], RZ ;  /* 0x000364ff01007387 */ /* 0x000fe20000100800 */
[----:B------:R-:W-:Y:S01]  /*2ac0*/  ULOP3.LUT UR12, UR12, 0x3fff, URZ, 0xc0, !UPT ;  /* 0x00003fff0c0c7892 */ /* 0x000fe2000f8ec03f */
[----:B------:R-:W-:Y:S01]  /*2ad0*/  UMOV UR13, 0x40000040 ;  /* 0x40000040000d7882 */ /* 0x000fe20000000000 */
[----:B------:R-:W-:-:S02]  /*2ae0*/  UMOV UR15, 0x40000040 ;  /* 0x40000040000f7882 */ /* 0x000fc40000000000 */
[----:B------:R-:W-:Y:S01]  /*2af0*/  ULOP3.LUT UR12, UR12, 0x10000, URZ, 0xfc, !UPT ;  /* 0x000100000c0c7892 */ /* 0x000fe2000f8efc3f */
[----:B------:R-:W-:Y:S01]  /*2b00*/  STL [R1+0x360], RZ ;  /* 0x000360ff01007387 */ /* 0x000fe20000100800 */
[----:B------:R-:W-:Y:S01]  /*2b10*/  UMOV UR17, UR13 ;  /* 0x0000000d00117c82 */ /* 0x000fe20008000000 */
[----:B------:R-:W-:Y:S01]  /*2b20*/  UMOV UR19, 0x40000040 ;  /* 0x4000004000137882 */ /* 0x000fe20000000000 */
[----:B------:R-:W-:Y:S01]  /*2b30*/  UIMAD UR44, UR5, 0x700, UR12 ;  /* 0x00000700052c78a4 */ /* 0x000fe2000f8e020c */
[----:B------:R-:W-:Y:S01]  /*2b40*/  STL [R1+0x35c], RZ ;  /* 0x00035cff01007387 */ /* 0x000fe20000100800 */
[----:B------:R-:W-:Y:S01]  /*2b50*/  UMOV UR21, UR13 ;  /* 0x0000000d00157c82 */ /* 0x000fe20008000000 */
[----:B------:R-:W-:Y:S01]  /*2b60*/  UMOV UR12, UR43 ;  /* 0x0000002b000c7c82 */ /* 0x000fe20008000000 */
[----:B------:R-:W-:Y:S01]  /*2b70*/  UIADD3 UR18, UR44, 0x100, URZ ;  /* 0x000001002c127890 */ /* 0x000fe2000fffe03f */
[----:B------:R-:W-:Y:S01]  /*2b80*/  STL [R1+0x358], RZ ;  /* 0x000358ff01007387 */ /* 0x000fe20000100800 */
[----:B------:R-:W-:Y:S01]  /*2b90*/  UMOV UR16, UR12 ;  /* 0x0000000c00107c82 */ /* 0x000fe20008000000 */
[----:B------:R-:W-:Y:S01]  /*2ba0*/  UMOV UR14, UR44 ;  /* 0x0000002c000e7c82 */ /* 0x000fe20008000000 */
[----:B------:R-:W-:Y:S01]  /*2bb0*/  UIADD3 UR22, UR44, 0x200, URZ ;  /* 0x000002002c167890 */ /* 0x000fe2000fffe03f */
[----:B------:R-:W-:Y:S01]  /*2bc0*/  QGMMA.64x32x32.F32.E4M3.E4M3 R20, gdesc[UR12], RZ, !UPT, gsb0 ;  /* 0x006000000c1479f3 */ /* 0x000fe2000c0008ff */
[----:B------:R-:W-:Y:S01]  /*2bd0*/  UMOV UR20, UR12 ;  /* 0x0000000c00147c82 */ /* 0x000fe20008000000 */
[----:B------:R-:W-:Y:S01]  /*2be0*/  UMOV UR23, 0x40000040 ;  /* 0x4000004000177882 */ /* 0x000fe20000000000 */
[----:B------:R-:W-:Y:S01]  /*2bf0*/  UIADD3 UR26, UR44, 0x300, URZ ;  /* 0x000003002c1a7890 */ /* 0x000fe2000fffe03f */
[----:B------:R-:W-:Y:S01]  /*2c00*/  STL [R1+0x354], RZ ;  /* 0x000354ff01007387 */ /* 0x000fe20000100800 */
[----:B------:R-:W-:Y:S01]  /*2c10*/  UMOV UR24, UR12 ;  /* 0x0000000c00187c82 */ /* 0x000fe20008000000 */
        /* <DEDUP_REMOVED lines=27> */
[----:B------:R-:W-:-:S02]  /*2dd0*/  WARPGROUP.DEPBAR.LE gsb0, 0x0 ;  /* 0x00008000000079c5 */ /* 0x000fc40000010000 */
[----:B------:R-:W-:Y:S01]  /*2de0*/  WARPGROUP.ARRIVE ;  /* 0x00000000000079c5 */ /* 0x000fe20000000000 */
[----:B------:R-:W-:Y:S01]  /*2df0*/  IMAD.MOV.U32 R12, RZ, RZ, R24 ;  /* 0x000000ffff0c7224 */ /* 0x000fe200078e0018 */
[----:B------:R-:W-:Y:S01]  /*2e00*/  STL [R1+0x31c], RZ ;  /* 0x00031cff01007387 */ /* 0x000fe20000100800 */
[----:B------:R-:W-:Y:S02]  /*2e10*/  IMAD.MOV.U32 R11, RZ, RZ, R25 ;  /* 0x000000ffff0b7224 */ /* 0x000fe400078e0019 */
[----:B------:R-:W-:Y:S01]  /*2e20*/  IMAD.MOV.U32 R10, RZ, RZ, R26 ;  /* 0x000000ffff0a7224 */ /* 0x000fe200078e001a */
[----:B------:R-:W-:Y:S01]  /*2e30*/  QGMMA.64x32x32.F32.E4M3.E4M3 R200, gdesc[UR16], RZ, !UPT, gsb0 ;  /* 0x0060000010c879f3 */ /* 0x000fe2000c0008ff */
[----:B------:R-:W-:Y:S01]  /*2e40*/  UIADD3 UR16, UR43, 0x400, URZ ;  /* 0x000004002b107890 */ /* 0x000fe2000fffe03f */
[----:B------:R-:W-:Y:S01]  /*2e50*/  IMAD.MOV.U32 R9, RZ, RZ, R27 ;  /* 0x000000ffff097224 */ /* 0x000fe200078e001b */
[----:B------:R-:W-:Y:S01]  /*2e60*/  STL [R1+0x318], RZ ;  /* 0x000318ff01007387 */ /* 0x000fe20000100800 */
[----:B------:R-:W-:-:S02]  /*2e70*/  IMAD.MOV.U32 R8, RZ, RZ, R28 ;  /* 0x000000ffff087224 */ /* 0x000fc400078e001c */
[----:B------:R-:W-:Y:S01]  /*2e80*/  IMAD.MOV.U32 R7, RZ, RZ, R29 ;  /* 0x000000ffff077224 */ /* 0x000fe200078e001d */
[----:B------:R-:W-:Y:S01]  /*2e90*/  STL [R1+0x314], RZ ;  /* 0x000314ff01007387 */ /* 0x000fe20000100800 */
[----:B------:R-:W-:Y:S02]  /*2ea0*/  IMAD.MOV.U32 R6, RZ, RZ, R30 ;  /* 0x000000ffff067224 */ /* 0x000fe400078e001e */
[----:B------:R-:W-:Y:S01]  /*2eb0*/  IMAD.MOV.U32 R5, RZ, RZ, R31 ;  /* 0x000000ffff057224 */ /* 0x000fe200078e001f */
[----:B------:R-:W-:Y:S01]  /*2ec0*/  STL [R1+0x310], RZ ;  /* 0x000310ff01007387 */ /* 0x000fe20000100800 */
[----:B------:R-:W-:Y:S02]  /*2ed0*/  IMAD.MOV.U32 R4, RZ, RZ, R32 ;  /* 0x000000ffff047224 */ /* 0x000fe400078e0020 */
[----:B--2---:R-:W-:Y:S01]  /*2ee0*/  IMAD.MOV.U32 R3, RZ, RZ, R33 ;  /* 0x000000ffff037224 */ /* 0x004fe200078e0021 */
[----:B------:R-:W-:Y:S01]  /*2ef0*/  STL [R1+0x30c], RZ ;  /* 0x00030cff01007387 */ /* 0x000fe20000100800 */
[----:B------:R-:W-:-:S02]  /*2f00*/  IMAD.MOV.U32 R2, RZ, RZ, R34 ;  /* 0x000000ffff027224 */ /* 0x000fc400078e0022 */
[----:B0-----:R-:W-:Y:S01]  /*2f10*/  IMAD.MOV.U32 R0, RZ, RZ, R35 ;  /* 0x000000ffff007224 */ /* 0x001fe200078e0023 */
[----:B------:R-:W-:Y:S01]  /*2f20*/  STL [R1+0x308], RZ ;  /* 0x000308ff01007387 */ /* 0x000fe20000100800 */
[----:B------:R-:W-:Y:S02]  /*2f30*/  IMAD.MOV.U32 R16, RZ, RZ, R20 ;  /* 0x000000ffff107224 */ /* 0x000fe400078e0014 */
[----:B------:R-:W-:Y:S01]  /*2f40*/  IMAD.MOV.U32 R15, RZ, RZ, R21 ;  /* 0x000000ffff0f7224 */ /* 0x000fe200078e0015 */
[----:B------:R-:W-:Y:S01]  /*2f50*/  STL [R1+0x304], RZ ;  /* 0x000304ff01007387 */ /* 0x000fe20000100800 */
[----:B------:R-:W-:Y:S02]  /*2f60*/  IMAD.MOV.U32 R14, RZ, RZ, R22 ;  /* 0x000000ffff0e7224 */ /* 0x000fe400078e0016 */
        /* <DEDUP_REMOVED lines=19> */
[----:B------:R-:W-:Y:S04]  /*30a0*/  STL [R1+0x2e8], RZ ;  /* 0x0002e8ff01007387 */ /* 0x000fe80000100800 */
[----:B------:R-:W-:Y:S04]  /*30b0*/  STL [R1+0x2e4], RZ ;  /* 0x0002e4ff01007387 */ /* 0x000fe80000100800 */
[----:B------:R-:W-:Y:S01]  /*30c0*/  STL [R1+0x2e0], RZ ;  /* 0x0002e0ff01007387 */ /* 0x000fe20000100800 */
[----:B------:R-:W-:-:S02]  /*30d0*/  WARPGROUP.DEPBAR.LE gsb0, 0x0 ;  /* 0x00008000000079c5 */ /* 0x000fc40000010000 */
[----:B------:R-:W-:Y:S01]  /*30e0*/  WARPGROUP.ARRIVE ;  /* 0x00000000000079c5 */ /* 0x000fe20000000000 */
[----:B------:R-:W-:Y:S04]  /*30f0*/  STL [R1+0x2dc], RZ ;  /* 0x0002dcff01007387 */ /* 0x000fe80000100800 */
[----:B------:R-:W-:Y:S01]  /*3100*/  STL [R1+0x2d8], RZ ;  /* 0x0002d8ff01007387 */ /* 0x000fe20000100800 */
[----:B------:R-:W-:Y:S03]  /*3110*/  QGMMA.64x32x32.F32.E4M3.E4M3 R168, gdesc[UR20], RZ, !UPT, gsb0 ;  /* 0x0060000014a879f3 */ /* 0x000fe6000c0008ff */
        /* <DEDUP_REMOVED lines=79> */
[----:B------:R-:W-:Y:S01]  /*3610*/  QGMMA.64x32x32.F32.E4M3.E4M3 R40, gdesc[UR36], RZ, !UPT, gsb0 ;  /* 0x00600000242879f3 */ /* 0x000fe2000c0008ff */
[----:B------:R-:W-:Y:S01]  /*3620*/  UMOV UR36, UR16 ;  /* 0x0000001000247c82 */ /* 0x000fe20008000000 */
[----:B------:R-:W-:Y:S01]  /*3630*/  UMOV UR37, 0x40000040 ;  /* 0x4000004000257882 */ /* 0x000fe20000000000 */
[----:B------:R-:W-:Y:S01]  /*3640*/  UMOV UR32, UR36 ;  /* 0x0000002400207c82 */ /* 0x000fe20008000000 */
        /* <DEDUP_REMOVED lines=9> */
[----:B------:R-:W-:Y:S01]  /*36e0*/  STL [R1+0x1c4], RZ ;  /* 0x0001c4ff01007387 */ /* 0x000fe20000100800 */
[----:B------:R-:W-:Y:S01]  /*36f0*/  UMOV UR12, UR36 ;  /* 0x00000024000c7c82 */ /* 0x000fe20008000000 */
[----:B------:R-:W-:-:S02]  /*3700*/  UMOV UR13, UR37 ;  /* 0x00000025000d7c82 */ /* 0x000fc40008000000 */
        /* <DEDUP_REMOVED lines=67> */
[----:B------:R0:W-:Y:S04]  /*3b40*/  STL.64 [R1+0x3f8], R214 ;  /* 0x0003f8d601007387 */ /* 0x0001e80000100a00 */
[----:B------:R2:W-:Y:S04]  /*3b50*/  STL.64 [R1+0x3f0], R212 ;  /* 0x0003f0d401007387 */ /* 0x0005e80000100a00 */
[----:B------:R-:W-:Y:S01]  /*3b60*/  STL [R1+0xd8], RZ ;  /* 0x0000d8ff01007387 */ /* 0x000fe20000100800 */
[----:B0-----:R-:W-:Y:S01]  /*3b70*/  IMAD.MOV.U32 R214, RZ, RZ, R14 ;  /* 0x000000ffffd67224 */ /* 0x001fe200078e000e */
[----:B------:R-:W-:-:S02]  /*3b80*/  WARPGROUP.DEPBAR.LE gsb0, 0x0 ;  /* 0x00008000000079c5 */ /* 0x000fc40000010000 */
[----:B------:R-:W-:Y:S01]  /*3b90*/  WARPGROUP.ARRIVE ;  /* 0x00000000000079c5 */ /* 0x000fe20000000000 */
[----:B--2---:R-:W-:Y:S01]  /*3ba0*/  IMAD.MOV.U32 R212, RZ, RZ, R16 ;  /* 0x000000ffffd47224 */ /* 0x004fe200078e0010 */
[----:B------:R-:W-:Y:S01]  /*3bb0*/  STL [R1+0xd4], RZ ;  /* 0x0000d4ff01007387 */ /* 0x000fe20000100800 */
[----:B------:R-:W-:Y:S02]  /*3bc0*/  IMAD.MOV.U32 R213, RZ, RZ, R15 ;  /* 0x000000ffffd57224 */ /* 0x000fe400078e000f */
[----:B------:R-:W-:Y:S01]  /*3bd0*/  IMAD.MOV.U32 R215, RZ, RZ, R13 ;  /* 0x000000ffffd77224 */ /* 0x000fe200078e000d */
[----:B------:R-:W-:Y:S01]  /*3be0*/  QGMMA.64x32x32.F32.E4M3.E4M3 R120, gdesc[UR24], RZ, !UPT, gsb0 ;  /* 0x00600000187879f3 */ /* 0x000fe2000c0008ff */
        /* <DEDUP_REMOVED lines=8> */
[----:B------:R-:W-:-:S06]  /*3c70*/  WARPGROUP.ARRIVE ;  /* 0x00000000000079c5 */ /* 0x000fcc0000000000 */
[----:B------:R-:W-:Y:S03]  /*3c80*/  QGMMA.64x32x32.F32.E4M3.E4M3 R152, gdesc[UR20], RZ, !UPT, gsb0 ;  /* 0x00600000149879f3 */ /* 0x000fe6000c0008ff */
[----:B------:R-:W-:Y:S02]  /*3c90*/  WARPGROUP.DEPBAR.LE gsb0, 0x0 ;  /* 0x00008000000079c5 */ /* 0x000fe40000010000 */
[----:B------:R-:W-:-:S06]  /*3ca0*/  WARPGROUP.ARRIVE ;  /* 0x00000000000079c5 */ /* 0x000fcc0000000000 */
[----:B------:R-:W-:Y:S01]  /*3cb0*/  QGMMA.64x32x32.F32.E4M3.E4M3 R184, gdesc[UR16], RZ, !UPT, gsb0 ;  /* 0x0060000010b879f3 */ /* 0x000fe2000c0008ff */
[----:B------:R-:W-:Y:S02]  /*3cc0*/  UIADD3 UR16, UR43, 0x2, URZ ;  /* 0x000000022b107890 */ /* 0x000fe4000fffe03f */
[----:B------:R-:W-:Y:S01]  /*3cd0*/  UIADD3 UR18, UR44, 0x102, URZ ;  /* 0x000001022c127890 */ /* 0x000fe2000fffe03f */
[----:B------:R-:W-:Y:S02]  /*3ce0*/  WARPGROUP.DEPBAR.LE gsb0, 0x0 ;  /* 0x00008000000079c5 */ /* 0x000fe40000010000 */
[----:B------:R-:W-:-:S06]  /*3cf0*/  WARPGROUP.ARRIVE ;  /* 0x00000000000079c5 */ /* 0x000fcc0000000000 */
[----:B------:R-:W-:Y:S01]  /*3d00*/  QGMMA.64x32x32.F32.E4M3.E4M3 R4, gdesc[UR12], RZ, !UPT, gsb0 ;  /* 0x006000000c0479f3 */ /* 0x000fe2000c0008ff */
[----:B------:R-:W-:Y:S01]  /*3d10*/  UIADD3 UR14, UR44, 0x2, URZ ;  /* 0x000000022c0e7890 */ /* 0x000fe2000fffe03f */
[----:B------:R-:W-:Y:S01]  /*3d20*/  UMOV UR12, UR16 ;  /* 0x00000010000c7c82 */ /* 0x000fe20008000000 */
[----:B------:R-:W-:Y:S01]  /*3d30*/  UMOV UR13, 0x40000040 ;  /* 0x40000040000d7882 */ /* 0x000fe20000000000 */
[----:B------:R-:W-:Y:S01]  /*3d40*/  UMOV UR15, 0x40000040 ;  /* 0x40000040000f7882 */ /* 0x000fe20000000000 */
[----:B------:R-:W-:Y:S02]  /*3d50*/  WARPGROUP.DEPBAR.LE gsb0, 0x0 ;  /* 0x00008000000079c5 */ /* 0x000fe40000010000 */
[----:B------:R-:W-:-:S06]  /*3d60*/  WARPGROUP.ARRIVE ;  /* 0x00000000000079c5 */ /* 0x000fcc0000000000 */
[----:B------:R-:W-:Y:S03]  /*3d70*/  QGMMA.64x32x32.F32.E4M3.E4M3 R212, gdesc[UR12], R212, gsb0 ;  /* 0x006000000cd479f3 */ /* 0x000fe600080008d4 */
[----:B------:R-:W-:Y:S02]  /*3d80*/  WARPGROUP.DEPBAR.LE gsb0, 0x0 ;  /* 0x00008000000079c5 */ /* 0x000fe40000010000 */
[----:B------:R-:W-:Y:S04]  /*3d90*/  STL.64 [R1+0x40], R212 ;  /* 0x000040d401007387 */ /* 0x000fe80000100a00 */
[----:B------:R0:W-:Y:S04]  /*3da0*/  STL.64 [R1+0x48], R214 ;  /* 0x000048d601007387 */ /* 0x0001e80000100a00 */
[----:B------:R-:W-:Y:S04]  /*3db0*/  STL.64 [R1+0x50], R216 ;  /* 0x000050d801007387 */ /* 0x000fe80000100a00 */
[----:B------:R-:W-:Y:S04]  /*3dc0*/  STL.64 [R1+0x58], R218 ;  /* 0x000058da01007387 */ /* 0x000fe80000100a00 */
[----:B------:R-:W-:Y:S04]  /*3dd0*/  STL.64 [R1+0x60], R220 ;  /* 0x000060dc01007387 */ /* 0x000fe80000100a00 */
[----:B------:R-:W-:Y:S04]  /*3de0*/  STL.64 [R1+0x68], R222 ;  /* 0x000068de01007387 */ /* 0x000fe80000100a00 */
[----:B------:R-:W-:Y:S04]  /*3df0*/  STL.64 [R1+0x70], R224 ;  /* 0x000070e001007387 */ /* 0x000fe80000100a00 */
[----:B------:R-:W-:Y:S04]  /*3e00*/  STL.64 [R1+0x78], R226 ;  /* 0x000078e201007387 */ /* 0x000fe80000100a00 */
[----:B0-----:R-:W2:Y:S04]  /*3e10*/  LDL.LU.64 R214, [R1+0x3f8] ;  /* 0x0003f80001d67983 */ /* 0x001ea80000300a00 */
[----:B------:R-:W2:Y:S01]  /*3e20*/  LDL.LU.64 R212, [R1+0x3f0] ;  /* 0x0003f00001d47983 */ /* 0x000ea20000300a00 */
[----:B------:R-:W-:Y:S01]  /*3e30*/  UMOV UR16, UR12 ;  /* 0x0000000c00107c82 */ /* 0x000fe20008000000 */
[----:B------:R-:W-:Y:S01]  /*3e40*/  UMOV UR17, UR13 ;  /* 0x0000000d00117c82 */ /* 0x000fe20008000000 */
[----:B------:R-:W-:Y:S01]  /*3e50*/  UMOV UR19, 0x40000040 ;  /* 0x4000004000137882 */ /* 0x000fe20000000000 */
[----:B------:R-:W-:Y:S01]  /*3e60*/  UIADD3 UR22, UR44, 0x202, URZ ;  /* 0x000002022c167890 */ /* 0x000fe2000fffe03f */
        /* <DEDUP_REMOVED lines=19> */
[----:B--2---:R-:W-:-:S06]  /*3fa0*/  WARPGROUP.ARRIVE ;  /* 0x00000000000079c5 */ /* 0x004fcc0000000000 */
[----:B------:R-:W-:Y:S01]  /*3fb0*/  QGMMA.64x32x32.F32.E4M3.E4M3 R200, gdesc[UR16], R200, gsb0 ;  /* 0x0060000010c879f3 */ /* 0x000fe200080008c8 */
[----:B------:R-:W-:Y:S02]  /*3fc0*/  UIADD3 UR16, UR43, 0x402, URZ ;  /* 0x000004022b107890 */ /* 0x000fe4000fffe03f */
[----:B------:R-:W-:Y:S02]  /*3fd0*/  WARPGROUP.DEPBAR.LE gsb0, 0x0 ;  /* 0x00008000000079c5 */ /* 0x000fe40000010000 */
[----:B------:R-:W-:Y:S01]  /*3fe0*/  WARPGROUP.ARRIVE ;  /* 0x00000000000079c5 */ /* 0x000fe20000000000 */
[----:B------:R-:W-:Y:S04]  /*3ff0*/  STL.64 [R1+0x3e8], R214 ;  /* 0x0003e8d601007387 */ /* 0x000fe80000100a00 */
[----:B------:R-:W-:Y:S01]  /*4000*/  STL.64 [R1+0x3e0], R212 ;  /* 0x0003e0d401007387 */ /* 0x000fe20000100a00 */
[----:B------:R-:W-:Y:S03]  /*4010*/  QGMMA.64x32x32.F32.E4M3.E4M3 R168, gdesc[UR20], R168, gsb0 ;  /* 0x0060000014a879f3 */ /* 0x000fe600080008a8 */
[----:B------:R-:W-:Y:S04]  /*4020*/  STL.64 [R1+0x3d8], R210 ;  /* 0x0003d8d201007387 */ /* 0x000fe80000100a00 */
[----:B------:R-:W-:Y:S04]  /*4030*/  STL.64 [R1+0x3d0], R208 ;  /* 0x0003d0d001007387 */ /* 0x000fe80000100a00 */
[----:B------:R-:W-:Y:S04]  /*4040*/  STL.64 [R1+0x3c8], R206 ;  /* 0x0003c8ce01007387 */ /* 0x000fe80000100a00 */
[----:B------:R-:W-:Y:S04]  /*4050*/  STL.64 [R1+0x3c0], R204 ;  /* 0x0003c0cc01007387 */ /* 0x000fe80000100a00 */
[----:B------:R-:W-:Y:S04]  /*4060*/  STL.64 [R1+0x3b8], R202 ;  /* 0x0003b8ca01007387 */ /* 0x000fe80000100a00 */
[----:B------:R0:W-:Y:S04]  /*4070*/  STL.64 [R1+0x3b0], R200 ;  /* 0x0003b0c801007387 */ /* 0x0001e80000100a00 */
[----:B------:R-:W-:Y:S04]  /*4080*/  STL [R1+0xb4], RZ ;  /* 0x0000b4ff01007387 */ /* 0x000fe80000100800 */
[----:B0-----:R-:W2:Y:S04]  /*4090*/  LDL.LU.64 R200, [R1+0x40] ;  /* 0x0000400001c87983 */ /* 0x001ea80000300a00 */
[----:B------:R-:W2:Y:S04]  /*40a0*/  LDL.LU.64 R202, [R1+0x48] ;  /* 0x0000480001ca7983 */ /* 0x000ea80000300a00 */
[----:B------:R-:W2:Y:S04]  /*40b0*/  LDL.LU.64 R204, [R1+0x50] ;  /* 0x0000500001cc7983 */ /* 0x000ea80000300a00 */
[----:B------:R-:W2:Y:S04]  /*40c0*/  LDL.LU.64 R206, [R1+0x58] ;  /* 0x0000580001ce7983 */ /* 0x000ea80000300a00 */
[----:B------:R-:W2:Y:S04]  /*40d0*/  LDL.LU.64 R208, [R1+0x60] ;  /* 0x0000600001d07983 */ /* 0x000ea80000300a00 */
[----:B------:R-:W2:Y:S04]  /*40e0*/  LDL.LU.64 R210, [R1+0x68] ;  /* 0x0000680001d27983 */ /* 0x000ea80000300a00 */
[----:B------:R-:W2:Y:S01]  /*40f0*/  LDL.LU.64 R212, [R1+0x70] ;  /* 0x0000700001d47983 */ /* 0x000ea20000300a00 */
[----:B------:R-:W-:-:S02]  /*4100*/  WARPGROUP.DEPBAR.LE gsb0, 0x0 ;  /* 0x00008000000079c5 */ /* 0x000fc40000010000 */
[----:B------:R-:W-:Y:S01]  /*4110*/  WARPGROUP.ARRIVE ;  /* 0x00000000000079c5 */ /* 0x000fe20000000000 */
[----:B------:R-:W2:Y:S05]  /*4120*/  LDL.LU.64 R214, [R1+0x78] ;  /* 0x0000780001d67983 */ /* 0x000eaa0000300a00 */
[----:B------:R-:W-:Y:S03]  /*4130*/  QGMMA.64x32x32.F32.E4M3.E4M3 R136, gdesc[UR24], R136, gsb0 ;  /* 0x00600000188879f3 */ /* 0x000fe60008000888 */
[----:B------:R-:W-:Y:S02]  /*4140*/  WARPGROUP.DEPBAR.LE gsb0, 0x0 ;  /* 0x00008000000079c5 */ /* 0x000fe40000010000 */
[----:B------:R-:W-:-:S06]  /*4150*/  WARPGROUP.ARRIVE ;  /* 0x00000000000079c5 */ /* 0x000fcc0000000000 */
[----:B------:R-:W-:Y:S03]  /*4160*/  QGMMA.64x32x32.F32.E4M3.E4M3 R104, gdesc[UR28], R104, gsb0 ;  /* 0x006000001c6879f3 */ /* 0x000fe60008000868 */
[----:B------:R-:W-:Y:S02]  /*4170*/  WARPGROUP.DEPBAR.LE gsb0, 0x0 ;  /* 0x00008000000079c5 */ /* 0x000fe40000010000 */
[----:B------:R-:W-:-:S06]  /*4180*/  WARPGROUP.ARRIVE ;  /* 0x00000000000079c5 */ /* 0x000fcc0000000000 */
[----:B------:R-:W-:Y:S03]  /*4190*/  QGMMA.64x32x32.F32.E4M3.E4M3 R72, gdesc[UR32], R72, gsb0 ;  /* 0x00600000204879f3 */ /* 0x000fe60008000848 */
[----:B------:R-:W-:Y:S02]  /*41a0*/  WARPGROUP.DEPBAR.LE gsb0, 0x0 ;  /* 0x00008000000079c5 */ /* 0x000fe40000010000 */
[----:B------:R-:W-:-:S06]  /*41b0*/  WARPGROUP.ARRIVE ;  /* 0x00000000000079c5 */ /* 0x000fcc0000000000 */
[----:B------:R-:W-:Y:S01]  /*41c0*/  QGMMA.64x32x32.F32.E4M3.E4M3 R40, gdesc[UR36], R40, gsb0 ;  /* 0x00600000242879f3 */ /* 0x000fe20008000828 */
[----:B------:R-:W-:Y:S01]  /*41d0*/  UMOV UR36, UR16 ;  /* 0x0000001000247c82 */ /* 0x000fe20008000000 */
[----:B------:R-:W-:Y:S01]  /*41e0*/  UMOV UR37, 0x40000040 ;  /* 0x4000004000257882 */ /* 0x000fe20000000000 */
[----:B------:R-:W-:Y:S02]  /*41f0*/  WARPGROUP.DEPBAR.LE gsb0, 0x0 ;  /* 0x00008000000079c5 */ /* 0x000fe40000010000 */
[----:B------:R-:W-:-:S06]  /*4200*/  WARPGROUP.ARRIVE ;  /* 0x00000000000079c5 */ /* 0x000fcc0000000000 */
[----:B------:R-:W-:Y:S01]  /*4210*/  QGMMA.64x32x32.F32.E4M3.E4M3 R24, gdesc[UR36], R24, gsb0 ;  /* 0x00600000241879f3 */ /* 0x000fe20008000818 */
[----:B------:R-:W-:Y:S01]  /*4220*/  UMOV UR32, UR36 ;  /* 0x0000002400207c82 */ /* 0x000fe20008000000 */
[----:B------:R-:W-:Y:S01]  /*4230*/  UMOV UR33, UR37 ;  /* 0x0000002500217c82 */ /* 0x000fe20008000000 */
        /* <DEDUP_REMOVED lines=28> */
[----:B------:R-:W-:Y:S02]  /*4400*/  UIADD3 UR16, UR43, 0x4, URZ ;  /* 0x000000042b107890 */ /* 0x000fe4000fffe03f */
[----:B------:R-:W-:Y:S01]  /*4410*/  UIADD3 UR14, UR44, 0x4, URZ ;  /* 0x000000042c0e7890 */ /* 0x000fe2000fffe03f */
[----:B------:R-:W-:Y:S01]  /*4420*/  UMOV UR13, 0x40000040 ;  /* 0x40000040000d7882 */ /* 0x000fe20000000000 */
[----:B------:R-:W-:-:S03]  /*4430*/  UMOV UR15, 0x40000040 ;  /* 0x40000040000f7882 */ /* 0x000fc60000000000 */
[----:B------:R-:W-:Y:S01]  /*4440*/  UMOV UR12, UR16 ;  /* 0x00000010000c7c82 */ /* 0x000fe20008000000 */
[----:B------:R-:W-:Y:S02]  /*4450*/  WARPGROUP.DEPBAR.LE gsb0, 0x0 ;  /* 0x00008000000079c5 */ /* 0x000fe40000010000 */
[----:B--2---:R-:W-:-:S06]  /*4460*/  WARPGROUP.ARRIVE ;  /* 0x00000000000079c5 */ /* 0x004fcc0000000000 */
[----:B------:R-:W-:Y:S01]  /*4470*/  QGMMA.64x32x32.F32.E4M3.E4M3 R200, gdesc[UR12], R200, gsb0 ;  /* 0x006000000cc879f3 */ /* 0x000fe200080008c8 */
        /* <DEDUP_REMOVED lines=9> */
[----:B------:R-:W-:Y:S02]  /*4510*/  IMAD.MOV.U32 R2, RZ, RZ, R214 ;  /* 0x000000ffff027224 */ /* 0x000fe400078e00d6 */
[----:B------:R-:W-:Y:S02]  /*4520*/  IMAD.MOV.U32 R0, RZ, RZ, R215 ;  /* 0x000000ffff007224 */ /* 0x000fe400078e00d7 */
[----:B------:R-:W-:Y:S01]  /*4530*/  IMAD.MOV.U32 R20, RZ, RZ, R212 ;  /* 0x000000ffff147224 */ /* 0x000fe200078e00d4 */
[----:B------:R-:W2:Y:S01]  /*4540*/  LDL.LU.64 R214, [R1+0x3e8] ;  /* 0x0003e80001d67983 */ /* 0x000ea20000300a00 */
[----:B------:R-:W-:Y:S02]  /*4550*/  IMAD.MOV.U32 R3, RZ, RZ, R213 ;  /* 0x000000ffff037224 */ /* 0x000fe400078e00d5 */
[----:B------:R-:W-:Y:S01]  /*4560*/  IMAD.MOV.U32 R22, RZ, RZ, R210 ;  /* 0x000000ffff167224 */ /* 0x000fe200078e00d2 */
[----:B------:R-:W2:Y:S01]  /*4570*/  LDL.LU.64 R212, [R1+0x3e0] ;  /* 0x0003e00001d47983 */ /* 0x000ea20000300a00 */
[----:B------:R-:W-:-:S02]  /*4580*/  IMAD.MOV.U32 R21, RZ, RZ, R211 ;  /* 0x000000ffff157224 */ /* 0x000fc400078e00d3 */
[----:B------:R-:W-:Y:S01]  /*4590*/  IMAD.MOV.U32 R216, RZ, RZ, R208 ;  /* 0x000000ffffd87224 */ /* 0x000fe200078e00d0 */
[----:B------:R-:W2:Y:S01]  /*45a0*/  LDL.LU.64 R210, [R1+0x3d8] ;  /* 0x0003d80001d27983 */ /* 0x000ea20000300a00 */
        /* <DEDUP_REMOVED lines=12> */
[----:B------:R-:W-:-:S03]  /*4670*/  IMAD.MOV.U32 R223, RZ, RZ, R201 ;  /* 0x000000ffffdf7224 */ /* 0x000fc600078e00c9 */
[----:B------:R-:W2:Y:S01]  /*4680*/  LDL.LU.64 R200, [R1+0x3b0] ;  /* 0x0003b00001c87983 */ /* 0x000ea20000300a00 */
        /* <DEDUP_REMOVED lines=34> */
[----:B------:R-:W-:Y:S01]  /*48b0*/  UIADD3 UR38, UR44, 0x604, URZ ;  /* 0x000006042c267890 */ /* 0x000fe2000fffe03f */
[----:B------:R-:W-:Y:S01]  /*48c0*/  UMOV UR36, UR12 ;  /* 0x0000000c00247c82 */ /* 0x000fe20008000000 */
[----:B------:R-:W-:Y:S01]  /*48d0*/  UMOV UR37, UR13 ;  /* 0x0000000d00257c82 */ /* 0x000fe20008000000 */
[----:B------:R-:W-:Y:S01]  /*48e0*/  UMOV UR39, 0x40000040 ;  /* 0x4000004000277882 */ /* 0x000fe20000000000 */
[----:B------:R-:W-:Y:S02]  /*48f0*/  WARPGROUP.DEPBAR.LE gsb0, 0x0 ;  /* 0x00008000000079c5 */ /* 0x000fe40000010000 */
[----:B------:R-:W-:-:S06]  /*4900*/  WARPGROUP.ARRIVE ;  /* 0x00000000000079c5 */ /* 0x000fcc0000000000 */
[----:B------:R-:W-:Y:S01]  /*4910*/  QGMMA.64x32x32.F32.E4M3.E4M3 R40, gdesc[UR36], R40, gsb0 ;  /* 0x00600000242879f3 */ /* 0x000fe20008000828 */
[----:B------:R-:W-:Y:S01]  /*4920*/  UIADD3 UR16, UR43, 0x404, URZ ;  /* 0x000004042b107890 */ /* 0x000fe2000fffe03f */
[----:B------:R-:W-:-:S06]  /*4930*/  UMOV UR37, 0x40000040 ;  /* 0x4000004000257882 */ /* 0x000fcc0000000000 */
        /* <DEDUP_REMOVED lines=31> */
[----:B------:R0:W-:Y:S01]  /*4b30*/  STL.64 [R1+0x3a8], R214 ;  /* 0x0003a8d601007387 */ /* 0x0001e20000100a00 */
[----:B------:R-:W-:Y:S02]  /*4b40*/  WARPGROUP.DEPBAR.LE gsb0, 0x0 ;  /* 0x00008000000079c5 */ /* 0x000fe40000010000 */
[----:B------:R-:W-:-:S06]  /*4b50*/  WARPGROUP.ARRIVE ;  /* 0x00000000000079c5 */ /* 0x000fcc0000000000 */
[----:B------:R-:W-:Y:S01]  /*4b60*/  QGMMA.64x32x32.F32.E4M3.E4M3 R4, gdesc[UR12], R4, gsb0 ;  /* 0x006000000c0479f3 */ /* 0x000fe20008000804 */
[----:B------:R2:W-:Y:S01]  /*4b70*/  STL.64 [R1+0x3a0], R212 ;  /* 0x0003a0d401007387 */ /* 0x0005e20000100a00 */
[----:B0-----:R-:W-:-:S03]  /*4b80*/  IMAD.MOV.U32 R214, RZ, RZ, R218 ;  /* 0x000000ffffd67224 */ /* 0x001fc600078e00da */
[----:B------:R0:W-:Y:S01]  /*4b90*/  STL.64 [R1+0x398], R210 ;  /* 0x000398d201007387 */ /* 0x0001e20000100a00 */
[----:B------:R-:W-:-:S03]  /*4ba0*/  IMAD.MOV.U32 R215, RZ, RZ, R217 ;  /* 0x000000ffffd77224 */ /* 0x000fc600078e00d9 */
[----:B------:R4:W-:Y:S01]  /*4bb0*/  STL.64 [R1+0x390], R208 ;  /* 0x000390d001007387 */ /* 0x0009e20000100a00 */
[----:B------:R-:W-:Y:S02]  /*4bc0*/  IMAD.MOV.U32 R217, RZ, RZ, R23 ;  /* 0x000000ffffd97224 */ /* 0x000fe400078e0017 */
[----:B------:R-:W-:Y:S02]  /*4bd0*/  IMAD.MOV.U32 R218, RZ, RZ, R22 ;  /* 0x000000ffffda7224 */ /* 0x000fe400078e0016 */
[----:B--2---:R-:W-:Y:S02]  /*4be0*/  IMAD.MOV.U32 R212, RZ, RZ, R220 ;  /* 0x000000ffffd47224 */ /* 0x004fe400078e00dc */
[----:B------:R-:W-:Y:S02]  /*4bf0*/  IMAD.MOV.U32 R213, RZ, RZ, R219 ;  /* 0x000000ffffd57224 */ /* 0x000fe400078e00db */
[----:B0-----:R-:W-:Y:S02]  /*4c00*/  IMAD.MOV.U32 R210, RZ, RZ, R222 ;  /* 0x000000ffffd27224 */ /* 0x001fe400078e00de */
[----:B------:R-:W-:-:S02]  /*4c10*/  IMAD.MOV.U32 R211, RZ, RZ, R221 ;  /* 0x000000ffffd37224 */ /* 0x000fc400078e00dd */
[----:B----4-:R-:W-:Y:S02]  /*4c20*/  IMAD.MOV.U32 R209, RZ, RZ, R223 ;  /* 0x000000ffffd17224 */ /* 0x010fe400078e00df */
[----:B------:R-:W-:Y:S02]  /*4c30*/  IMAD.MOV.U32 R208, RZ, RZ, R224 ;  /* 0x000000ffffd07224 */ /* 0x000fe400078e00e0 */
[----:B------:R-:W-:Y:S02]  /*4c40*/  IMAD.MOV.U32 R219, RZ, RZ, R21 ;  /* 0x000000ffffdb7224 */ /* 0x000fe400078e0015 */
[----:B------:R-:W-:Y:S02]  /*4c50*/  IMAD.MOV.U32 R220, RZ, RZ, R20 ;  /* 0x000000ffffdc7224 */ /* 0x000fe400078e0014 */
[----:B------:R-:W-:Y:S02]  /*4c60*/  IMAD.MOV.U32 R221, RZ, RZ, R3 ;  /* 0x000000ffffdd7224 */ /* 0x000fe400078e0003 */
[----:B------:R-:W-:-:S02]  /*4c70*/  IMAD.MOV.U32 R222, RZ, RZ, R2 ;  /* 0x000000ffffde7224 */ /* 0x000fc400078e0002 */
[----:B------:R-:W-:Y:S01]  /*4c80*/  IMAD.MOV.U32 R223, RZ, RZ, R0 ;  /* 0x000000ffffdf7224 */ /* 0x000fe200078e0000 */
[----:B------:R-:W-:Y:S02]  /*4c90*/  UIADD3 UR16, UR43, 0x6, URZ ;  /* 0x000000062b107890 */ /* 0x000fe4000fffe03f */
[----:B------:R-:W-:Y:S01]  /*4ca0*/  UIADD3 UR18, UR44, 0x6, URZ ;  /* 0x000000062c127890 */ /* 0x000fe2000fffe03f */
[----:B------:R-:W-:Y:S01]  /*4cb0*/  UMOV UR17, 0x40000040 ;  /* 0x4000004000117882 */ /* 0x000fe20000000000 */
[----:B------:R-:W-:Y:S01]  /*4cc0*/  UMOV UR19, 0x40000040 ;  /* 0x4000004000137882 */ /* 0x000fe20000000000 */
[----:B------:R-:W-:Y:S02]  /*4cd0*/  WARPGROUP.DEPBAR.LE gsb0, 0x0 ;  /* 0x00008000000079c5 */ /* 0x000fe40000010000 */
[----:B------:R-:W-:-:S06]  /*4ce0*/  WARPGROUP.ARRIVE ;  /* 0x00000000000079c5 */ /* 0x000fcc0000000000 */
[----:B------:R-:W-:Y:S01]  /*4cf0*/  QGMMA.64x32x32.F32.E4M3.E4M3 R208, gdesc[UR16], R208, gsb0 ;  /* 0x0060000010d079f3 */ /* 0x000fe200080008d0 */
[----:B------:R-:W-:Y:S04]  /*4d00*/  STL [R1+0x90], RZ ;  /* 0x000090ff01007387 */ /* 0x000fe80000100800 */
[----:B------:R-:W-:Y:S04]  /*4d10*/  STL [R1+0x8c], RZ ;  /* 0x00008cff01007387 */ /* 0x000fe80000100800 */
[----:B------:R-:W-:Y:S04]  /*4d20*/  STL [R1+0x88], RZ ;  /* 0x000088ff01007387 */ /* 0x000fe80000100800 */
[----:B------:R-:W-:Y:S04]  /*4d30*/  STL [R1+0x84], RZ ;  /* 0x000084ff01007387 */ /* 0x000fe80000100800 */
[----:B------:R-:W-:Y:S01]  /*4d40*/  STL [R1+0x80], RZ ;  /* 0x000080ff01007387 */ /* 0x000fe20000100800 */
[----:B------:R-:W-:-:S03]  /*4d50*/  WARPGROUP.DEPBAR.LE gsb0, 0x0 ;  /* 0x00008000000079c5 */ /* 0x000fc60000010000 */
[----:B------:R-:W-:Y:S04]  /*4d60*/  STL.64 [R1+0x40], R208 ;  /* 0x000040d001007387 */ /* 0x000fe80000100a00 */
[----:B------:R-:W-:Y:S04]  /*4d70*/  STL.64 [R1+0x48], R210 ;  /* 0x000048d201007387 */ /* 0x000fe80000100a00 */
[----:B------:R-:W-:Y:S04]  /*4d80*/  STL.64 [R1+0x50], R212 ;  /* 0x000050d401007387 */ /* 0x000fe80000100a00 */
[----:B------:R0:W-:Y:S04]  /*4d90*/  STL.64 [R1+0x58], R214 ;  /* 0x000058d601007387 */ /* 0x0001e80000100a00 */
[----:B------:R-:W-:Y:S04]  /*4da0*/  STL.64 [R1+0x60], R216 ;  /* 0x000060d801007387 */ /* 0x000fe80000100a00 */
[----:B------:R-:W-:Y:S04]  /*4db0*/  STL.64 [R1+0x68], R218 ;  /* 0x000068da01007387 */ /* 0x000fe80000100a00 */
[----:B------:R-:W-:Y:S04]  /*4dc0*/  STL.64 [R1+0x70], R220 ;  /* 0x000070dc01007387 */ /* 0x000fe80000100a00 */
[----:B------:R2:W-:Y:S04]  /*4dd0*/  STL.64 [R1+0x78], R222 ;  /* 0x000078de01007387 */ /* 0x0005e80000100a00 */
[----:B0-----:R-:W4:Y:S04]  /*4de0*/  LDL.LU.64 R214, [R1+0x3a8] ;  /* 0x0003a80001d67983 */ /* 0x001f280000300a00 */
[----:B------:R-:W4:Y:S04]  /*4df0*/  LDL.LU.64 R212, [R1+0x3a0] ;  /* 0x0003a00001d47983 */ /* 0x000f280000300a00 */
[----:B------:R-:W4:Y:S04]  /*4e00*/  LDL.LU.64 R210, [R1+0x398] ;  /* 0x0003980001d27983 */ /* 0x000f280000300a00 */
[----:B------:R-:W4:Y:S01]  /*4e10*/  LDL.LU.64 R208, [R1+0x390] ;  /* 0x0003900001d07983 */ /* 0x000f220000300a00 */
        /* <DEDUP_REMOVED lines=20> */
[----:B----4-:R-:W-:-:S06]  /*4f60*/  WARPGROUP.ARRIVE ;  /* 0x00000000000079c5 */ /* 0x010fcc0000000000 */
        /* <DEDUP_REMOVED lines=11> */
[----:B------:R-:W-:Y:S01]  /*5020*/  UIADD3 UR43, UR43, 0x406, URZ ;  /* 0x000004062b2b7890 */ /* 0x000fe2000fffe03f */
[----:B------:R-:W-:Y:S01]  /*5030*/  ULDC UR12, c[0x0][0x50c] ;  /* 0x00014300000c7ab9 */ /* 0x000fe20000000800 */
        /* <DEDUP_REMOVED lines=24> */
[----:B------:R-:W-:Y:S01]  /*51c0*/  UISETP.NE.AND UP0, UPT, UR12, 0x4, UPT ;  /* 0x000000040c00788c */ /* 0x000fe2000bf05270 */
[----:B------:R-:W-:Y:S02]  /*51d0*/  UMOV UR13, UR37 ;  /* 0x00000025000d7c82 */ /* 0x000fe40008000000 */
        /* <DEDUP_REMOVED lines=16> */
[----:B------:R-:W-:Y:S01]  /*52e0*/  USEL UR12, URZ, 0x1, UP0 ;  /* 0x000000013f0c7887 */ /* 0x000fe20008000000 */
[----:B------:R-:W-:Y:S02]  /*52f0*/  WARPGROUP.DEPBAR.LE gsb0, 0x0 ;  /* 0x00008000000079c5 */ /* 0x000fe40000010000 */
[----:B------:R-:W-:-:S06]  /*5300*/  WARPGROUP.ARRIVE ;  /* 0x00000000000079c5 */ /* 0x000fcc0000000000 */
[----:B------:R-:W-:Y:S01]  /*5310*/  QGMMA.64x32x32.F32.E4M3.E4M3 R4, gdesc[UR16], R4, gsb0 ;  /* 0x00600000100479f3 */ /* 0x000fe20008000804 */
[----:B------:R-:W-:Y:S02]  /*5320*/  ISETP.NE.AND P0, PT, RZ, UR12, PT ;  /* 0x0000000cff007c0c */ /* 0x000fe4000bf05270 */
[----:B------:R-:W-:Y:S02]  /*5330*/  CS2R R228, SRZ ;  /* 0x0000000000e47805 */ /* 0x000fe4000001ff00 */
[----:B------:R-:W-:Y:S02]  /*5340*/  CS2R R226, SRZ ;  /* 0x0000000000e27805 */ /* 0x000fe4000001ff00 */
[----:B------:R-:W-:Y:S02]  /*5350*/  CS2R R224, SRZ ;  /* 0x0000000000e07805 */ /* 0x000fe4000001ff00 */
[----:B--2---:R-:W-:Y:S02]  /*5360*/  CS2R R222, SRZ ;  /* 0x0000000000de7805 */ /* 0x004fe4000001ff00 */
[----:B------:R-:W-:-:S02]  /*5370*/  CS2R R220, SRZ ;  /* 0x0000000000dc7805 */ /* 0x000fc4000001ff00 */
[----:B------:R-:W-:Y:S02]  /*5380*/  CS2R R218, SRZ ;  /* 0x0000000000da7805 */ /* 0x000fe4000001ff00 */
[----:B------:R-:W-:Y:S02]  /*5390*/  CS2R R216, SRZ ;  /* 0x0000000000d87805 */ /* 0x000fe4000001ff00 */
[----:B------:R-:W-:Y:S02]  /*53a0*/  CS2R R22, SRZ ;  /* 0x0000000000167805 */ /* 0x000fe4000001ff00 */
[----:B------:R-:W-:Y:S01]  /*53b0*/  CS2R R20, SRZ ;  /* 0x0000000000147805 */ /* 0x000fe2000001ff00 */
[----:B------:R-:W-:Y:S01]  /*53c0*/  IMAD.MOV.U32 R0, RZ, RZ, RZ ;  /* 0x000000ffff007224 */ /* 0x000fe200078e00ff */
[----:B------:R-:W-:Y:S01]  /*53d0*/  CS2R R2, SRZ ;  /* 0x0000000000027805 */ /* 0x000fe2000001ff00 */
[----:B------:R-:W-:Y:S02]  /*53e0*/  WARPGROUP.DEPBAR.LE gsb0, 0x0 ;  /* 0x00008000000079c5 */ /* 0x000fe40000010000 */
[----:B------:R0:W-:Y:S04]  /*53f0*/  STL.64 [R1], R4 ;  /* 0x0000000401007387 */ /* 0x0001e80000100a00 */
[----:B------:R2:W-:Y:S04]  /*5400*/  STL.64 [R1+0x8], R6 ;  /* 0x0000080601007387 */ /* 0x0005e80000100a00 */
[----:B------:R4:W-:Y:S04]  /*5410*/  STL.64 [R1+0x10], R8 ;  /* 0x0000100801007387 */ /* 0x0009e80000100a00 */
[----:B------:R5:W-:Y:S01]  /*5420*/  STL.64 [R1+0x18], R10 ;  /* 0x0000180a01007387 */ /* 0x000be20000100a00 */
[----:B0-----:R-:W-:-:S03]  /*5430*/  IMAD.MOV.U32 R5, RZ, RZ, R19 ;  /* 0x000000ffff057224 */ /* 0x001fc600078e0013 */
[----:B------:R0:W-:Y:S01]  /*5440*/  STL.64 [R1+0x20], R12 ;  /* 0x0000200c01007387 */ /* 0x0001e20000100a00 */
[----:B--2---:R-:W-:-:S03]  /*5450*/  CS2R R6, SRZ ;  /* 0x0000000000067805 */ /* 0x004fc6000001ff00 */
[----:B------:R2:W-:Y:S01]  /*5460*/  STL.64 [R1+0x28], R14 ;  /* 0x0000280e01007387 */ /* 0x0005e20000100a00 */
[----:B----4-:R-:W-:Y:S01]  /*5470*/  CS2R R8, SRZ ;  /* 0x0000000000087805 */ /* 0x010fe2000001ff00 */
[----:B------:R-:W-:Y:S02]  /*5480*/  IMAD.MOV.U32 R4, RZ, RZ, RZ ;  /* 0x000000ffff047224 */ /* 0x000fe400078e00ff */
[----:B------:R4:W-:Y:S01]  /*5490*/  STL.64 [R1+0x30], R16 ;  /* 0x0000301001007387 */ /* 0x0009e20000100a00 */
[----:B-----5:R-:W-:-:S03]  /*54a0*/  CS2R R10, SRZ ;  /* 0x00000000000a7805 */ /* 0x020fc6000001ff00 */
[----:B------:R5:W-:Y:S01]  /*54b0*/  STL.64 [R1+0x38], R18 ;  /* 0x0000381201007387 */ /* 0x000be20000100a00 */
[----:B0-----:R-:W-:Y:S02]  /*54c0*/  CS2R R12, SRZ ;  /* 0x00000000000c7805 */ /* 0x001fe4000001ff00 */
[----:B--2---:R-:W-:Y:S02]  /*54d0*/  CS2R R14, SRZ ;  /* 0x00000000000e7805 */ /* 0x004fe4000001ff00 */
[----:B----4-:R-:W-:Y:S02]  /*54e0*/  CS2R R16, SRZ ;  /* 0x0000000000107805 */ /* 0x010fe4000001ff00 */
[----:B-----5:R-:W-:Y:S01]  /*54f0*/  CS2R R18, SRZ ;  /* 0x0000000000127805 */ /* 0x020fe2000001ff00 */
[----:B------:R-:W-:Y:S06]  /*5500*/  @!P0 BRA `(.L_x_22) ;  /* 0x0000001800f08947 */ /* 0x000fec0003800000 */
[----:B------:R-:W-:Y:S01]  /*5510*/  FADD R225, RZ, R5 ;  /* 0x00000005ffe17221 */ /* 0x000fe20000000000 */
[----:B------:R-:W-:-:S01]  /*5520*/  FADD R5, RZ, R204 ;  /* 0x000000ccff057221 */ /* 0x000fc20000000000 */
[----:B------:R-:W2:Y:S04]  /*5530*/  LDL R3, [R1+0x44] ;  /* 0x0000440001037983 */ /* 0x000ea80000100800 */
[----:B------:R-:W4:Y:S04]  /*5540*/  LDL R2, [R1+0x48] ;  /* 0x0000480001027983 */ /* 0x000f280000100800 */
[----:B------:R-:W5:Y:S04]  /*5550*/  LDL R0, [R1+0x4c] ;  /* 0x00004c0001007983 */ /* 0x000f680000100800 */
[----:B------:R-:W3:Y:S04]  /*5560*/  LDL R6, [R1+0x50] ;  /* 0x0000500001067983 */ /* 0x000ee80000100800 */
        /* <DEDUP_REMOVED lines=11> */
[----:B------:R-:W3:Y:S04]  /*5620*/  LDL R18, [R1] ;  /* 0x0000000001127983 */ /* 0x000ee80000100800 */
        /* <DEDUP_REMOVED lines=14> */
[----:B------:R-:W3:Y:S01]  /*5710*/  LDL R4, [R1+0x40] ;  /* 0x0000400001047983 */ /* 0x000ee20000100800 */
[----:B------:R-:W-:-:S01]  /*5720*/  FADD R226, RZ, R200 ;  /* 0x000000c8ffe27221 */ /* 0x000fc20000000000 */
[----:B------:R-:W-:Y:S01]  /*5730*/  FADD R227, RZ, R201 ;  /* 0x000000c9ffe37221 */ /* 0x000fe20000000000 */
[----:B------:R-:W-:-:S01]  /*5740*/  FADD R228, RZ, R202 ;  /* 0x000000caffe47221 */ /* 0x000fc20000000000 */
[----:B------:R0:W-:Y:S01]  /*5750*/  STL [R1+0x80], R5 ;  /* 0x0000800501007387 */ /* 0x0001e20000100800 */
[----:B------:R-:W-:-:S01]  /*5760*/  FADD R229, RZ, R203 ;  /* 0x000000cbffe57221 */ /* 0x000fc20000000000 */
[----:B------:R-:W-:Y:S01]  /*5770*/  UMOV UR6, URZ ;  /* 0x0000003f00067c82 */ /* 0x000fe20008000000 */
[----:B0-----:R-:W-:-:S05]  /*5780*/  FADD R5, RZ, R205 ;  /* 0x000000cdff057221 */ /* 0x001fca0000000000 */
[----:B------:R0:W-:Y:S02]  /*5790*/  STL [R1+0x84], R5 ;  /* 0x0000840501007387 */ /* 0x0001e40000100800 */
        /* <DEDUP_REMOVED lines=20> */
[----:B0-----:R-:W-:-:S01]  /*58e0*/  FADD R5, RZ, R184 ;  /* 0x000000b8ff057221 */ /* 0x001fc20000000000 */
[----:B--2---:R-:W-:-:S04]  /*58f0*/  FADD R3, RZ, R3 ;  /* 0x00000003ff037221 */ /* 0x004fc80000000000 */
[----:B------:R0:W-:Y:S01]  /*5900*/  STL [R1+0xb0], R5 ;  /* 0x0000b00501007387 */ /* 0x0001e20000100800 */
[----:B----4-:R-:W-:-:S01]  /*5910*/  FADD R2, RZ, R2 ;  /* 0x00000002ff027221 */ /* 0x010fc20000000000 */
[----:B-----5:R-:W-:Y:S01]  /*5920*/  FADD R0, RZ, R0 ;  /* 0x00000000ff007221 */ /* 0x020fe20000000000 */
[----:B---3--:R-:W-:-:S01]  /*5930*/  FADD R6, RZ, R6 ;  /* 0x00000006ff067221 */ /* 0x008fc20000000000 */
[----:B0-----:R-:W-:Y:S01]  /*5940*/  FADD R5, RZ, R185 ;  /* 0x000000b9ff057221 */ /* 0x001fe20000000000 */
[----:B------:R-:W-:-:S04]  /*5950*/  FADD R7, RZ, R7 ;  /* 0x00000007ff077221 */ /* 0x000fc80000000000 */
[----:B------:R0:W-:Y:S01]  /*5960*/  STL [R1+0xb4], R5 ;  /* 0x0000b40501007387 */ /* 0x0001e20000100800 */
[----:B------:R-:W-:-:S01]  /*5970*/  FADD R8, RZ, R8 ;  /* 0x00000008ff087221 */ /* 0x000fc20000000000 */
[----:B------:R-:W-:Y:S01]  /*5980*/  FADD R9, RZ, R9 ;  /* 0x00000009ff097221 */ /* 0x000fe20000000000 */
[----:B------:R-:W-:-:S01]  /*5990*/  FADD R10, RZ, R10 ;  /* 0x0000000aff0a7221 */ /* 0x000fc20000000000 */
[----:B0-----:R-:W-:Y:S01]  /*59a0*/  FADD R5, RZ, R186 ;  /* 0x000000baff057221 */ /* 0x001fe20000000000 */
[----:B------:R-:W-:-:S04]  /*59b0*/  FADD R11, RZ, R11 ;  /* 0x0000000bff0b7221 */ /* 0x000fc80000000000 */
[----:B------:R0:W-:Y:S01]  /*59c0*/  STL [R1+0xb8], R5 ;  /* 0x0000b80501007387 */ /* 0x0001e20000100800 */
[----:B------:R-:W-:-:S01]  /*59d0*/  FADD R12, RZ, R12 ;  /* 0x0000000cff0c7221 */ /* 0x000fc20000000000 */
[----:B------:R-:W-:Y:S01]  /*59e0*/  FADD R13, RZ, R13 ;  /* 0x0000000dff0d7221 */ /* 0x000fe20000000000 */
[----:B0-----:R-:W-:-:S01]  /*59f0*/  FADD R5, RZ, R187 ;  /* 0x000000bbff057221 */ /* 0x001fc20000000000 */
[----:B------:R-:W-:Y:S01]  /*5a00*/  FADD R14, RZ, R14 ;  /* 0x0000000eff0e7221 */ /* 0x000fe20000000000 */
[----:B------:R-:W-:-:S03]  /*5a10*/  FADD R15, RZ, R15 ;  /* 0x0000000fff0f7221 */ /* 0x000fc60000000000 */
[----:B------:R0:W-:Y:S01]  /*5a20*/  STL [R1+0xbc], R5 ;  /* 0x0000bc0501007387 */ /* 0x0001e20000100800 */
[----:B------:R-:W-:-:S01]  /*5a30*/  FADD R16, RZ, R16 ;  /* 0x00000010ff107221 */ /* 0x000fc20000000000 */
[----:B------:R-:W-:Y:S01]  /*5a40*/  FADD R17, RZ, R17 ;  /* 0x00000011ff117221 */ /* 0x000fe20000000000 */
[----:B0-----:R-:W-:-:S01]  /*5a50*/  FADD R5, RZ, R188 ;  /* 0x000000bcff057221 */ /* 0x001fc20000000000 */
        /* <DEDUP_REMOVED lines=359> */
.L_x_22:
[----:B------:R-:W-:Y:S01]  /*70d0*/  UIADD3 UR47, UR5, 0x1, URZ ;  /* 0x00000001052f7890 */ /* 0x000fe2000fffe03f */
[----:B------:R-:W-:-:S03]  /*70e0*/  UMOV UR13, 0x1 ;  /* 0x00000001000d7882 */ /* 0x000fc60000000000 */
[----:B------:R-:W-:-:S04]  /*70f0*/  UISETP.NE.AND UP0, UPT, UR47, 0x4, UPT ;  /* 0x000000042f00788c */ /* 0x000fc8000bf05270 */
[----:B------:R-:W-:Y:S02]  /*7100*/  USEL UR46, URZ, 0x1, UP0 ;  /* 0x000000013f2e7887 */ /* 0x000fe40008000000 */
[----:B------:R-:W-:Y:S02]  /*7110*/  USEL UR47, UR47, URZ, UP0 ;  /* 0x0000003f2f2f7287 */ /* 0x000fe40008000000 */
[----:B------:R-:W-:-:S12]  /*7120*/  ULOP3.LUT UR46, UR4, UR46, URZ, 0x3c, !UPT ;  /* 0x0000002e042e7292 */ /* 0x000fd8000f8e3c3f */
.L_x_17:
[----:B------:R-:W-:-:S04]  /*7130*/  UISETP.LT.AND UP0, UPT, UR11, 0x1, UPT ;  /* 0x000000010b00788c */ /* 0x000fc8000bf01270 */
[----:B------:R-:W-:-:S04]  /*7140*/  USEL UR14, UR11, 0x1, UP0 ;  /* 0x000000010b0e7887 */ /* 0x000fc80008000000 */
[----:B------:R-:W-:-:S04]  /*7150*/  UIADD3 UR45, UR11, -UR14, URZ ;  /* 0x8000000e0b2d7290 */ /* 0x000fc8000fffe03f */
[----:B------:R-:W-:-:S06]  /*7160*/  UISETP.GE.AND UP0, UPT, UR45, 0x1, UPT ;  /* 0x000000012d00788c */ /* 0x000fcc000bf06270 */
[----:B------:R-:W-:-:S13]  /*7170*/  PLOP3.LUT P0, PT, PT, PT, UP0, 0x80, 0x0 ;  /* 0x000000000000781c */ /* 0x000fda0003f0f008 */
[----:B------:R-:W-:Y:S05]  /*7180*/  @!P0 BRA `(.L_x_23) ;  /* 0x0000005800b08947 */ /* 0x000fea0003800000 */
[----:B------:R-:W-:Y:S01]  /*7190*/  UMOV UR44, UR5 ;  /* 0x00000005002c7c82 */ /* 0x000fe20008000000 */
[----:B------:R-:W-:-:S05]  /*71a0*/  ULDC UR43, c[0x0][0x50c] ;  /* 0x00014300002b7ab9 */ /* 0x000fca0000000800 */
.L_x_31:
[----:B------:R-:W-:-:S06]  /*71b0*/  UISETP.NE.AND UP0, UPT, UR8, 0x3, UPT ;  /* 0x000000030800788c */ /* 0x000fcc000bf05270 */
[----:B------:R-:W-:-:S13]  /*71c0*/  PLOP3.LUT P1, PT, PT, PT, UP0, 0x80, 0x0 ;  /* 0x000000000000781c */ /* 0x000fda0003f2f008 */
[----:B-----5:R-:W-:Y:S05]  /*71d0*/  @!P1 BRA `(.L_x_24) ;  /* 0x0000000000049947 */ /* 0x020fea0003800000 */
[----:B------:R-:W-:Y:S01]  /*71e0*/  BPT.TRAP 0x1 ;  /* 0x000000040000795c */ /* 0x000fe20000300000 */
.L_x_24:
[----:B------:R-:W2:Y:S01]  /*71f0*/  S2UR UR14, SR_CgaCtaId ;  /* 0x00000000000e79c3 */ /* 0x000ea20000008800 */
[----:B------:R-:W-:Y:S01]  /*7200*/  UMOV UR9, 0x400 ;  /* 0x0000040000097882 */ /* 0x000fe20000000000 */
[----:B0-----:R-:W-:-:S05]  /*7210*/  IMAD.U32 R5, RZ, RZ, UR46 ;  /* 0x0000002eff057e24 */ /* 0x001fca000f8e00ff */
[----:B------:R-:W-:Y:S01]  /*7220*/  SHF.L.U32 R5, R5, 0x1f, RZ ;  /* 0x0000001f05057819 */ /* 0x000fe200000006ff */
[----:B--2---:R-:W-:-:S04]  /*7230*/  ULEA UR9, UR14, UR9, 0x18 ;  /* 0x000000090e097291 */ /* 0x004fc8000f8ec03f */
[----:B------:R-:W-:-:S09]  /*7240*/  ULEA UR14, UR47, UR9, 0x3 ;  /* 0x000000092f0e7291 */ /* 0x000fd2000f8e183f */
[----:B------:R0:W2:Y:S01]  /*7250*/  SYNCS.PHASECHK.TRANS64.TRYWAIT P0, [UR14], R5 ;  /* 0x00000005ff0075a7 */ /* 0x0000a2000800014e */
[----:B------:R-:W-:Y:S05]  /*7260*/  @!P1 BRA `(.L_x_25) ;  /* 0x0000000000049947 */ /* 0x000fea0003800000 */
[----:B------:R-:W-:Y:S01]  /*7270*/  BPT.TRAP 0x1 ;  /* 0x000000040000795c */ /* 0x000fe20000300000 */
.L_x_25:
[----:B--2---:R-:W-:Y:S05]  /*7280*/  @P0 BRA `(.L_x_26) ;  /* 0x0000000000080947 */ /* 0x004fea0003800000 */
[----:B------:R-:W2:Y:S02]  /*7290*/  SYNCS.PHASECHK.TRANS64.TRYWAIT P0, [UR14], R5 ;  /* 0x00000005ff0075a7 */ /* 0x000ea4000800014e */
[----:B--2---:R-:W-:Y:S05]  /*72a0*/  @!P0 BRA `(.L_x_27) ;  /* 0x000001b000608947 */ /* 0x004fea0003800000 */
.L_x_26:
[----:B------:R-:W-:Y:S04]  /*72b0*/  STL.64 [R1+0x5c8], R198 ;  /* 0x0005c8c601007387 */ /* 0x000fe80000100a00 */
[----:B------:R-:W-:Y:S04]  /*72c0*/  STL.64 [R1+0x5c0], R196 ;  /* 0x0005c0c401007387 */ /* 0x000fe80000100a00 */
[----:B------:R-:W-:Y:S04]  /*72d0*/  STL.64 [R1+0x5b8], R194 ;  /* 0x0005b8c201007387 */ /* 0x000fe80000100a00 */
[----:B------:R-:W-:Y:S04]  /*72e0*/  STL.64 [R1+0x5b0], R192 ;  /* 0x0005b0c001007387 */ /* 0x000fe80000100a00 */
[----:B------:R-:W-:Y:S04]  /*72f0*/  STL.64 [R1+0x5a8], R190 ;  /* 0x0005a8be01007387 */ /* 0x000fe80000100a00 */
[----:B------:R-:W-:Y:S04]  /*7300*/  STL.64 [R1+0x5a0], R188 ;  /* 0x0005a0bc01007387 */ /* 0x000fe80000100a00 */
[----:B------:R-:W-:Y:S04]  /*7310*/  STL.64 [R1+0x598], R186 ;  /* 0x000598ba01007387 */ /* 0x000fe80000100a00 */
[----:B------:R2:W-:Y:S04]  /*7320*/  STL.64 [R1+0x590], R184 ;  /* 0x000590b801007387 */ /* 0x0005e80000100a00 */
[----:B--2---:R-:W2:Y:S04]  /*7330*/  LDL.LU.64 R184, [R1+0x40] ;  /* 0x0000400001b87983 */ /* 0x004ea80000300a00 */
[----:B------:R-:W2:Y:S04]  /*7340*/  LDL.LU.64 R186, [R1+0x48] ;  /* 0x0000480001ba7983 */ /* 0x000ea80000300a00 */
[----:B------:R-:W2:Y:S04]  /*7350*/  LDL.LU.64 R188, [R1+0x50] ;  /* 0x0000500001bc7983 */ /* 0x000ea80000300a00 */
[----:B------:R-:W2:Y:S04]  /*7360*/  LDL.LU.64 R190, [R1+0x58] ;  /* 0x0000580001be7983 */ /* 0x000ea80000300a00 */
[----:B------:R-:W2:Y:S04]  /*7370*/  LDL.LU.64 R192, [R1+0x60] ;  /* 0x0000600001c07983 */ /* 0x000ea80000300a00 */
[----:B------:R-:W2:Y:S04]  /*7380*/  LDL.LU.64 R194, [R1+0x68] ;  /* 0x0000680001c27983 */ /* 0x000ea80000300a00 */
[----:B------:R-:W2:Y:S04]  /*7390*/  LDL.LU.64 R196, [R1+0x70] ;  /* 0x0000700001c47983 */ /* 0x000ea80000300a00 */
[----:B------:R-:W2:Y:S01]  /*73a0*/  LDL.LU.64 R198, [R1+0x78] ;  /* 0x0000780001c67983 */ /* 0x000ea20000300a00 */
[----:B------:R-:W-:-:S02]  /*73b0*/  UIADD3 UR14, UR9, 0x18100, URZ ;  /* 0x00018100090e7890 */ /* 0x000fc4000fffe03f */
[----:B------:R-:W-:Y:S01]  /*73c0*/  UISETP.NE.AND UP0, UPT, UR12, URZ, UPT ;  /* 0x0000003f0c00728c */ /* 0x000fe2000bf05270 */
[----:B------:R-:W-:Y:S01]  /*73d0*/  STL [R1+0x408], R16 ;  /* 0x0004081001007387 */ /* 0x000fe20000100800 */
[----:B------:R-:W-:Y:S02]  /*73e0*/  USHF.R.U32.HI UR14, URZ, 0x4, UR14 ;  /* 0x000000043f0e7899 */ /* 0x000fe4000801160e */
[----:B------:R-:W-:Y:S01]  /*73f0*/  USEL UR13, UR13, URZ, !UP0 ;  /* 0x0000003f0d0d7287 */ /* 0x000fe2000c000000 */
[----:B------:R-:W-:Y:S01]  /*7400*/  STL [R1+0x404], R15 ;  /* 0x0004040f01007387 */ /* 0x000fe20000100800 */
[----:B------:R-:W-:Y:S02]  /*7410*/  ULOP3.LUT UR14, UR14, 0x3fff, URZ, 0xc0, !UPT ;  /* 0x00003fff0e0e7892 */ /* 0x000fe4000f8ec03f */
[----:B------:R-:W-:Y:S01]  /*7420*/  ULOP3.LUT UR50, UR10, 0x10000, URZ, 0xfc, !UPT ;  /* 0x000100000a327892 */ /* 0x000fe2000f8efc3f */
[----:B------:R-:W-:Y:S01]  /*7430*/  STL [R1+0x400], R14 ;  /* 0x0004000e01007387 */ /* 0x000fe20000100800 */
[----:B------:R-:W-:-:S02]  /*7440*/  ULOP3.LUT UR14, UR14, 0x10000, URZ, 0xfc, !UPT ;  /* 0x000100000e0e7892 */ /* 0x000fc4000f8efc3f */
[----:B------:R-:W-:Y:S01]  /*7450*/  UISETP.NE.U32.AND UP0, UPT, UR13, URZ, UPT ;  /* 0x0000003f0d00728c */ /* 0x000fe2000bf05070 */
[----:B------:R-:W-:Y:S01]  /*7460*/  STL [R1+0x3fc], R13 ;  /* 0x0003fc0d01007387 */ /* 0x000fe20000100800 */
[----:B------:R-:W-:Y:S02]  /*7470*/  UIMAD UR50, UR47, 0x600, UR50 ;  /* 0x000006002f3278a4 */ /* 0x000fe4000f8e0232 */
[----:B------:R-:W-:Y:S01]  /*7480*/  UIMAD UR51, UR47, 0x700, UR14 ;  /* 0x000007002f3378a4 */ /* 0x000fe2000f8e020e */
[----:B------:R-:W-:Y:S01]  /*7490*/  STL [R1+0x3f8], R12 ;  /* 0x0003f80c01007387 */ /* 0x000fe20000100800 */
[----:B------:R-:W-:Y:S01]  /*74a0*/  UMOV UR17, 0x40000040 ;  /* 0x4000004000117882 */ /* 0x000fe20000000000 */
[----:B------:R-:W-:Y:S01]  /*74b0*/  UMOV UR19, 0x40000040 ;  /* 0x4000004000137882 */ /* 0x000fe20000000000 */
[----:B------:R-:W-:Y:S01]  /*74c0*/  UIADD3 UR14, UR51, 0x100, URZ ;  /* 0x00000100330e7890 */ /* 0x000fe2000fffe03f */
[----:B------:R-:W-:Y:S01]  /*74d0*/  STL [R1+0x3f4], R11 ;  /* 0x0003f40b01007387 */ /* 0x000fe20000100800 */
[----:B------:R-:W-:Y:S01]  /*74e0*/  UMOV UR16, UR50 ;  /* 0x0000003200107c82 */ /* 0x000fe20008000000 */
[----:B------:R-:W-:Y:S01]  /*74f0*/  UMOV UR18, UR51 ;  /* 0x0000003300127c82 */ /* 0x000fe20008000000 */
[----:B------:R-:W-:Y:S01]  /*7500*/  UMOV UR12, UR16 ;  /* 0x00000010000c7c82 */ /* 0x000fe20008000000 */
[----:B------:R-:W-:Y:S01]  /*7510*/  UMOV UR13, UR17 ;  /* 0x00000011000d7c82 */ /* 0x000fe20008000000 */
[----:B------:R-:W-:Y:S01]  /*7520*/  UMOV UR15, 0x40000040 ;  /* 0x40000040000f7882 */ /* 0x000fe20000000000 */
[----:B------:R-:W-:Y:S01]  /*7530*/  UIADD3 UR22, UR51, 0x200, URZ ;  /* 0x0000020033167890 */ /* 0x000fe2000fffe03f */
[----:B------:R-:W-:Y:S01]  /*7540*/  STL [R1+0x3f0], R10 ;  /* 0x0003f00a01007387 */ /* 0x000fe20000100800 */
        /* <DEDUP_REMOVED lines=8> */
[----:B--2---:R-:W-:Y:S01]  /*75d0*/  WARPGROUP.ARRIVE ;  /* 0x00000000000079c5 */ /* 0x004fe20000000000 */
[----:B------:R-:W-:Y:S01]  /*75e0*/  UIADD3 UR30, UR51, 0x400, URZ ;  /* 0x00000400331e7890 */ /* 0x000fe2000fffe03f */
[----:B------:R-:W-:Y:S01]  /*75f0*/  STL [R1+0x3e8], R8 ;  /* 0x0003e80801007387 */ /* 0x000fe20000100800 */
[----:B------:R-:W-:Y:S01]  /*7600*/  UMOV UR28, UR16 ;  /* 0x00000010001c7c82 */ /* 0x000fe20008000000 */
[----:B------:R-:W-:-:S02]  /*7610*/  UMOV UR29, UR17 ;  /* 0x00000011001d7c82 */ /* 0x000fc40008000000 */
[----:B------:R-:W-:Y:S01]  /*7620*/  QGMMA.64x32x32.F32.E4M3.E4M3 R184, gdesc[UR16], R184, UP0, gsb0 ;  /* 0x0060000010b879f3 */ /* 0x000fe2000b8008b8 */
        /* <DEDUP_REMOVED lines=11> */
[----:B------:R-:W-:Y:S04]  /*76e0*/  STL [R1+0x3dc], R4 ;  /* 0x0003dc0401007387 */ /* 0x000fe80000100800 */
[----:B------:R-:W-:Y:S04]  /*76f0*/  STL [R1+0x3d8], R3 ;  /* 0x0003d80301007387 */ /* 0x000fe80000100800 */
[----:B------:R2:W-:Y:S04]  /*7700*/  STL [R1+0x3d4], R2 ;  /* 0x0003d40201007387 */ /* 0x0005e80000100800 */
[----:B-----5:R4:W-:Y:S01]  /*7710*/  STL [R1+0x3d0], R0 ;  /* 0x0003d00001007387 */ /* 0x0209e20000100800 */
[----:B------:R-:W-:-:S02]  /*7720*/  WARPGROUP.DEPBAR.LE gsb0, 0x0 ;  /* 0x00008000000079c5 */ /* 0x000fc40000010000 */
[----:B------:R-:W-:Y:S01]  /*7730*/  WARPGROUP.ARRIVE ;  /* 0x00000000000079c5 */ /* 0x000fe20000000000 */
[----:B--2---:R-:W-:Y:S02]  /*7740*/  IMAD.MOV.U32 R2, RZ, RZ, R198 ;  /* 0x000000ffff027224 */ /* 0x004fe400078e00c6 */
[----:B----4-:R-:W-:Y:S02]  /*7750*/  IMAD.MOV.U32 R0, RZ, RZ, R199 ;  /* 0x000000ffff007224 */ /* 0x010fe400078e00c7 */
[----:B------:R-:W-:Y:S01]  /*7760*/  IMAD.MOV.U32 R4, RZ, RZ, R196 ;  /* 0x000000ffff047224 */ /* 0x000fe200078e00c4 */
[----:B------:R-:W-:Y:S01]  /*7770*/  QGMMA.64x32x32.F32.E4M3.E4M3 R200, gdesc[UR12], R200, UP0, gsb0 ;  /* 0x006000000cc879f3 */ /* 0x000fe2000b8008c8 */
[----:B------:R-:W-:Y:S01]  /*7780*/  IMAD.MOV.U32 R3, RZ, RZ, R197 ;  /* 0x000000ffff037224 */ /* 0x000fe200078e00c5 */
[----:B------:R-:W2:Y:S01]  /*7790*/  LDL.LU.64 R198, [R1+0x5c8] ;  /* 0x0005c80001c67983 */ /* 0x000ea20000300a00 */
[----:B------:R-:W-:Y:S01]  /*77a0*/  UIADD3 UR12, UR50, 0x400, URZ ;  /* 0x00000400320c7890 */ /* 0x000fe2000fffe03f */
[----:B------:R-:W-:-:S02]  /*77b0*/  IMAD.MOV.U32 R6, RZ, RZ, R194 ;  /* 0x000000ffff067224 */ /* 0x000fc400078e00c2 */
[----:B0-----:R-:W-:Y:S01]  /*77c0*/  IMAD.MOV.U32 R5, RZ, RZ, R195 ;  /* 0x000000ffff057224 */ /* 0x001fe200078e00c3 */
        /* <DEDUP_REMOVED lines=15> */
[----:B------:R-:W2:Y:S04]  /*78c0*/  LDL.LU.64 R186, [R1+0x598] ;  /* 0x0005980001ba7983 */ /* 0x000ea80000300a00 */
[----:B------:R-:W2:Y:S01]  /*78d0*/  LDL.LU.64 R184, [R1+0x590] ;  /* 0x0005900001b87983 */ /* 0x000ea20000300a00 */
[----:B------:R-:W-:-:S02]  /*78e0*/  WARPGROUP.DEPBAR.LE gsb0, 0x0 ;  /* 0x00008000000079c5 */ /* 0x000fc40000010000 */
[----:B------:R-:W-:-:S06]  /*78f0*/  WARPGROUP.ARRIVE ;  /* 0x00000000000079c5 */ /* 0x000fcc0000000000 */
[----:B------:R-:W-:Y:S03]  /*7900*/  QGMMA.64x32x32.F32.E4M3.E4M3 R168, gdesc[UR20], R168, UP0, gsb0 ;  /* 0x0060000014a879f3 */ /* 0x000fe6000b8008a8 */
[----:B------:R-:W-:Y:S02]  /*7910*/  WARPGROUP.DEPBAR.LE gsb0, 0x0 ;  /* 0x00008000000079c5 */ /* 0x000fe40000010000 */
        /* <DEDUP_REMOVED lines=10> */
[----:B------:R-:W-:Y:S01]  /*79c0*/  QGMMA.64x32x32.F32.E4M3.E4M3 R40, gdesc[UR36], R40, UP0, gsb0 ;  /* 0x00600000242879f3 */ /* 0x000fe2000b800828 */
[----:B------:R-:W-:Y:S01]  /*79d0*/  UMOV UR36, UR12 ;  /* 0x0000000c00247c82 */ /* 0x000fe20008000000 */
[----:B------:R-:W-:Y:S01]  /*79e0*/  UMOV UR37, 0x40000040 ;  /* 0x4000004000257882 */ /* 0x000fe20000000000 */
[----:B------:R-:W-:Y:S02]  /*79f0*/  WARPGROUP.DEPBAR.LE gsb0, 0x0 ;  /* 0x00008000000079c5 */ /* 0x000fe40000010000 */
[----:B------:R-:W-:-:S06]  /*7a00*/  WARPGROUP.ARRIVE ;  /* 0x00000000000079c5 */ /* 0x000fcc0000000000 */
[----:B------:R-:W-:Y:S01]  /*7a10*/  QGMMA.64x32x32.F32.E4M3.E4M3 R24, gdesc[UR36], R24, UP0, gsb0 ;  /* 0x00600000241879f3 */ /* 0x000fe2000b800818 */
[----:B------:R-:W-:Y:S01]  /*7a20*/  UMOV UR32, UR36 ;  /* 0x0000002400207c82 */ /* 0x000fe20008000000 */
[----:B------:R-:W-:Y:S01]  /*7a30*/  UMOV UR33, UR37 ;  /* 0x0000002500217c82 */ /* 0x000fe20008000000 */
[----:B------:R-:W-:Y:S04]  /*7a40*/  STL.64 [R1+0x548], R226 ;  /* 0x000548e201007387 */ /* 0x000fe80000100a00 */
[----:B------:R-:W-:Y:S04]  /*7a50*/  STL.64 [R1+0x540], R224 ;  /* 0x000540e001007387 */ /* 0x000fe80000100a00 */
[----:B------:R-:W-:Y:S04]  /*7a60*/  STL.64 [R1+0x538], R222 ;  /* 0x000538de01007387 */ /* 0x000fe80000100a00 */
[----:B------:R-:W-:Y:S04]  /*7a70*/  STL.64 [R1+0x530], R220 ;  /* 0x000530dc01007387 */ /* 0x000fe80000100a00 */
[----:B------:R-:W-:Y:S04]  /*7a80*/  STL.64 [R1+0x528], R218 ;  /* 0x000528da01007387 */ /* 0x000fe80000100a00 */
[----:B------:R-:W-:Y:S04]  /*7a90*/  STL.64 [R1+0x520], R216 ;  /* 0x000520d801007387 */ /* 0x000fe80000100a00 */
[----:B------:R0:W-:Y:S04]  /*7aa0*/  STL.64 [R1+0x518], R214 ;  /* 0x000518d601007387 */ /* 0x0001e80000100a00 */
[----:B------:R4:W-:Y:S01]  /*7ab0*/  STL.64 [R1+0x510], R212 ;  /* 0x000510d401007387 */ /* 0x0009e20000100a00 */
[----:B0-----:R-:W-:-:S02]  /*7ac0*/  IMAD.MOV.U32 R214, RZ, RZ, R14 ;  /* 0x000000ffffd67224 */ /* 0x001fc400078e000e */
[----:B------:R-:W-:Y:S02]  /*7ad0*/  IMAD.MOV.U32 R215, RZ, RZ, R13 ;  /* 0x000000ffffd77224 */ /* 0x000fe400078e000d */
[----:B----4-:R-:W-:Y:S01]  /*7ae0*/  IMAD.MOV.U32 R212, RZ, RZ, R16 ;  /* 0x000000ffffd47224 */ /* 0x010fe200078e0010 */
[----:B------:R-:W-:Y:S02]  /*7af0*/  WARPGROUP.DEPBAR.LE gsb0, 0x0 ;  /* 0x00008000000079c5 */ /* 0x000fe40000010000 */
[----:B------:R-:W-:-:S06]  /*7b00*/  WARPGROUP.ARRIVE ;  /* 0x00000000000079c5 */ /* 0x000fcc0000000000 */
[----:B------:R-:W-:Y:S01]  /*7b10*/  QGMMA.64x32x32.F32.E4M3.E4M3 R56, gdesc[UR32], R56, UP0, gsb0 ;  /* 0x00600000203879f3 */ /* 0x000fe2000b800838 */
[----:B------:R-:W-:Y:S01]  /*7b20*/  IMAD.MOV.U32 R213, RZ, RZ, R15 ;  /* 0x000000ffffd57224 */ /* 0x000fe200078e000f */
        /* <DEDUP_REMOVED lines=8> */
[----:B0-----:R-:W4:Y:S04]  /*7bb0*/  LDL.LU.64 R200, [R1] ;  /* 0x0000000001c87983 */ /* 0x001f280000300a00 */
[----:B------:R-:W4:Y:S04]  /*7bc0*/  LDL.LU.64 R202, [R1+0x8] ;  /* 0x0000080001ca7983 */ /* 0x000f280000300a00 */
[----:B------:R-:W4:Y:S04]  /*7bd0*/  LDL.LU.64 R204, [R1+0x10] ;  /* 0x0000100001cc7983 */ /* 0x000f280000300a00 */
[----:B------:R-:W4:Y:S04]  /*7be0*/  LDL.LU.64 R206, [R1+0x18] ;  /* 0x0000180001ce7983 */ /* 0x000f280000300a00 */
[----:B------:R-:W4:Y:S04]  /*7bf0*/  LDL.LU.64 R208, [R1+0x20] ;  /* 0x0000200001d07983 */ /* 0x000f280000300a00 */
[----:B------:R-:W4:Y:S04]  /*7c00*/  LDL.LU.64 R210, [R1+0x28] ;  /* 0x0000280001d27983 */ /* 0x000f280000300a00 */
[----:B------:R-:W4:Y:S04]  /*7c10*/  LDL.LU.64 R212, [R1+0x30] ;  /* 0x0000300001d47983 */ /* 0x000f280000300a00 */
[----:B------:R-:W4:Y:S01]  /*7c20*/  LDL.LU.64 R214, [R1+0x38] ;  /* 0x0000380001d67983 */ /* 0x000f220000300a00 */
[----:B------:R-:W-:-:S02]  /*7c30*/  WARPGROUP.DEPBAR.LE gsb0, 0x0 ;  /* 0x00008000000079c5 */ /* 0x000fc40000010000 */
[----:B------:R-:W-:Y:S01]  /*7c40*/  WARPGROUP.ARRIVE ;  /* 0x00000000000079c5 */ /* 0x000fe20000000000 */
[----:B------:R-:W-:Y:S01]  /*7c50*/  UMOV UR28, UR36 ;  /* 0x00000024001c7c82 */ /* 0x000fe20008000000 */
[----:B------:R-:W-:-:S04]  /*7c60*/  UMOV UR29, UR37 ;  /* 0x00000025001d7c82 */ /* 0x000fc80008000000 */
[----:B------:R-:W-:Y:S01]  /*7c70*/  QGMMA.64x32x32.F32.E4M3.E4M3 R88, gdesc[UR28], R88, UP0, gsb0 ;  /* 0x006000001c5879f3 */ /* 0x000fe2000b800858 */
[----:B------:R-:W-:Y:S01]  /*7c80*/  UMOV UR24, UR36 ;  /* 0x0000002400187c82 */ /* 0x000fe20008000000 */
[----:B------:R-:W-:Y:S01]  /*7c90*/  UMOV UR25, UR37 ;  /* 0x0000002500197c82 */ /* 0x000fe20008000000 */
[----:B------:R-:W-:Y:S02]  /*7ca0*/  WARPGROUP.DEPBAR.LE gsb0, 0x0 ;  /* 0x00008000000079c5 */ /* 0x000fe40000010000 */
[----:B------:R-:W-:-:S06]  /*7cb0*/  WARPGROUP.ARRIVE ;  /* 0x00000000000079c5 */ /* 0x000fcc0000000000 */
        /* <DEDUP_REMOVED lines=9> */
[----:B--2---:R-:W-:-:S06]  /*7d50*/  WARPGROUP.ARRIVE ;  /* 0x00000000000079c5 */ /* 0x004fcc0000000000 */
[----:B------:R-:W-:Y:S01]  /*7d60*/  QGMMA.64x32x32.F32.E4M3.E4M3 R184, gdesc[UR12], R184, UP0, gsb0 ;  /* 0x006000000cb879f3 */ /* 0x000fe2000b8008b8 */
[----:B------:R-:W-:Y:S01]  /*7d70*/  UMOV UR38, UR18 ;  /* 0x0000001200267c82 */ /* 0x000fe20008000000 */
[----:B------:R-:W-:Y:S01]  /*7d80*/  UMOV UR39, UR19 ;  /* 0x0000001300277c82 */ /* 0x000fe20008000000 */
[----:B------:R-:W-:Y:S02]  /*7d90*/  WARPGROUP.DEPBAR.LE gsb0, 0x0 ;  /* 0x00008000000079c5 */ /* 0x000fe40000010000 */
[----:B----4-:R-:W-:-:S06]  /*7da0*/  WARPGROUP.ARRIVE ;  /* 0x00000000000079c5 */ /* 0x010fcc0000000000 */
[----:B------:R-:W-:Y:S01]  /*7db0*/  QGMMA.64x32x32.F32.E4M3.E4M3 R200, gdesc[UR36], R200, UP0, gsb0 ;  /* 0x0060000024c879f3 */ /* 0x000fe2000b8008c8 */
[----:B------:R-:W-:Y:S02]  /*7dc0*/  IMAD.MOV.U32 R226, RZ, RZ, R2 ;  /* 0x000000ffffe27224 */ /* 0x000fe400078e0002 */
[----:B------:R-:W-:Y:S02]  /*7dd0*/  IMAD.MOV.U32 R227, RZ, RZ, R0 ;  /* 0x000000ffffe37224 */ /* 0x000fe400078e0000 */
[----:B------:R-:W-:Y:S02]  /*7de0*/  IMAD.MOV.U32 R224, RZ, RZ, R4 ;  /* 0x000000ffffe07224 */ /* 0x000fe400078e0004 */
[----:B------:R-:W-:Y:S01]  /*7df0*/  IMAD.MOV.U32 R225, RZ, RZ, R3 ;  /* 0x000000ffffe17224 */ /* 0x000fe200078e0003 */
[----:B------:R-:W-:Y:S02]  /*7e00*/  WARPGROUP.DEPBAR.LE gsb0, 0x0 ;  /* 0x00008000000079c5 */ /* 0x000fe40000010000 */
[----:B------:R-:W-:-:S02]  /*7e10*/  IMAD.MOV.U32 R2, RZ, RZ, R214 ;  /* 0x000000ffff027224 */ /* 0x000fc400078e00d6 */
[----:B------:R-:W-:Y:S02]  /*7e20*/  IMAD.MOV.U32 R0, RZ, RZ, R215 ;  /* 0x000000ffff007224 */ /* 0x000fe400078e00d7 */
[----:B------:R-:W-:Y:S01]  /*7e30*/  IMAD.MOV.U32 R4, RZ, RZ, R212 ;  /* 0x000000ffff047224 */ /* 0x000fe200078e00d4 */
[----:B------:R-:W2:Y:S01]  /*7e40*/  LDL.LU.64 R214, [R1+0x588] ;  /* 0x0005880001d67983 */ /* 0x000ea20000300a00 */
[----:B------:R-:W-:-:S03]  /*7e50*/  IMAD.MOV.U32 R3, RZ, RZ, R213 ;  /* 0x000000ffff037224 */ /* 0x000fc600078e00d5 */
[----:B------:R-:W2:Y:S01]  /*7e60*/  LDL.LU.64 R212, [R1+0x580] ;  /* 0x0005800001d47983 */ /* 0x000ea20000300a00 */
[----:B------:R-:W-:Y:S02]  /*7e70*/  IMAD.MOV.U32 R216, RZ, RZ, R12 ;  /* 0x000000ffffd87224 */ /* 0x000fe400078e000c */
[----:B------:R-:W-:Y:S02]  /*7e80*/  IMAD.MOV.U32 R217, RZ, RZ, R11 ;  /* 0x000000ffffd97224 */ /* 0x000fe400078e000b */
[----:B------:R-:W-:Y:S02]  /*7e90*/  IMAD.MOV.U32 R218, RZ, RZ, R10 ;  /* 0x000000ffffda7224 */ /* 0x000fe400078e000a */
[----:B------:R-:W-:Y:S02]  /*7ea0*/  IMAD.MOV.U32 R219, RZ, RZ, R9 ;  /* 0x000000ffffdb7224 */ /* 0x000fe400078e0009 */
[----:B------:R-:W-:Y:S02]  /*7eb0*/  IMAD.MOV.U32 R220, RZ, RZ, R8 ;  /* 0x000000ffffdc7224 */ /* 0x000fe400078e0008 */
[----:B------:R-:W-:-:S02]  /*7ec0*/  IMAD.MOV.U32 R221, RZ, RZ, R7 ;  /* 0x000000ffffdd7224 */ /* 0x000fc400078e0007 */
[----:B------:R-:W-:Y:S02]  /*7ed0*/  IMAD.MOV.U32 R222, RZ, RZ, R6 ;  /* 0x000000ffffde7224 */ /* 0x000fe400078e0006 */
[----:B------:R-:W-:Y:S01]  /*7ee0*/  IMAD.MOV.U32 R223, RZ, RZ, R5 ;  /* 0x000000ffffdf7224 */ /* 0x000fe200078e0005 */
[----:B------:R-:W-:Y:S02]  /*7ef0*/  UIADD3 UR16, UR50, 0x2, URZ ;  /* 0x0000000232107890 */ /* 0x000fe4000fffe03f */
[----:B------:R-:W-:Y:S01]  /*7f00*/  UIADD3 UR18, UR51, 0x2, URZ ;  /* 0x0000000233127890 */ /* 0x000fe2000fffe03f */
[----:B------:R-:W-:Y:S01]  /*7f10*/  UMOV UR17, 0x40000040 ;  /* 0x4000004000117882 */ /* 0x000fe20000000000 */
[----:B------:R-:W-:Y:S01]  /*7f20*/  UMOV UR19, 0x40000040 ;  /* 0x4000004000137882 */ /* 0x000fe20000000000 */
[----:B------:R-:W-:Y:S02]  /*7f30*/  IMAD.MOV.U32 R6, RZ, RZ, R210 ;  /* 0x000000ffff067224 */ /* 0x000fe400078e00d2 */
[----:B------:R-:W-:-:S02]  /*7f40*/  IMAD.MOV.U32 R5, RZ, RZ, R211 ;  /* 0x000000ffff057224 */ /* 0x000fc400078e00d3 */
[----:B------:R-:W-:Y:S01]  /*7f50*/  IMAD.MOV.U32 R8, RZ, RZ, R208 ;  /* 0x000000ffff087224 */ /* 0x000fe200078e00d0 */
[----:B------:R-:W4:Y:S01]  /*7f60*/  LDL.LU.64 R210, [R1+0x578] ;  /* 0x0005780001d27983 */ /* 0x000f220000300a00 */
[----:B------:R-:W-:Y:S02]  /*7f70*/  IMAD.MOV.U32 R7, RZ, RZ, R209 ;  /* 0x000000ffff077224 */ /* 0x000fe400078e00d1 */
[----:B------:R-:W-:Y:S01]  /*7f80*/  IMAD.MOV.U32 R10, RZ, RZ, R206 ;  /* 0x000000ffff0a7224 */ /* 0x000fe200078e00ce */
[----:B------:R-:W4:Y:S01]  /*7f90*/  LDL.LU.64 R208, [R1+0x570] ;  /* 0x0005700001d07983 */ /* 0x000f220000300a00 */
[----:B------:R-:W-:Y:S02]  /*7fa0*/  IMAD.MOV.U32 R9, RZ, RZ, R207 ;  /* 0x000000ffff097224 */ /* 0x000fe400078e00cf */
[----:B------:R-:W-:Y:S01]  /*7fb0*/  IMAD.MOV.U32 R12, RZ, RZ, R204 ;  /* 0x000000ffff0c7224 */ /* 0x000fe200078e00cc */
[----:B------:R-:W4:Y:S01]  /*7fc0*/  LDL.LU.64 R206, [R1+0x568] ;  /* 0x0005680001ce7983 */ /* 0x000f220000300a00 */
[----:B------:R-:W-:-:S02]  /*7fd0*/  IMAD.MOV.U32 R11, RZ, RZ, R205 ;  /* 0x000000ffff0b7224 */ /* 0x000fc400078e00cd */
[----:B------:R-:W-:Y:S01]  /*7fe0*/  IMAD.MOV.U32 R14, RZ, RZ, R202 ;  /* 0x000000ffff0e7224 */ /* 0x000fe200078e00ca */
[----:B------:R-:W4:Y:S01]  /*7ff0*/  LDL.LU.64 R204, [R1+0x560] ;  /* 0x0005600001cc7983 */ /* 0x000f220000300a00 */
[----:B------:R-:W-:Y:S02]  /*8000*/  IMAD.MOV.U32 R13, RZ, RZ, R203 ;  /* 0x000000ffff0d7224 */ /* 0x000fe400078e00cb */
[----:B------:R-:W-:Y:S01]  /*8010*/  IMAD.MOV.U32 R16, RZ, RZ, R200 ;  /* 0x000000ffff107224 */ /* 0x000fe200078e00c8 */
[----:B------:R-:W4:Y:S01]  /*8020*/  LDL.LU.64 R202, [R1+0x558] ;  /* 0x0005580001ca7983 */ /* 0x000f220000300a00 */
[----:B------:R-:W-:-:S03]  /*8030*/  IMAD.MOV.U32 R15, RZ, RZ, R201 ;  /* 0x000000ffff0f7224 */ /* 0x000fc600078e00c9 */
[----:B------:R-:W4:Y:S01]  /*8040*/  LDL.LU.64 R200, [R1+0x550] ;  /* 0x0005500001c87983 */ /* 0x000f220000300a00 */
[----:B--2---:R-:W-:-:S06]  /*8050*/  WARPGROUP.ARRIVE ;  /* 0x00000000000079c5 */ /* 0x004fcc0000000000 */
[----:B------:R-:W-:Y:S03]  /*8060*/  QGMMA.64x32x32.F32.E4M3.E4M3 R212, gdesc[UR16], R212, gsb0 ;  /* 0x0060000010d479f3 */ /* 0x000fe600080008d4 */
[----:B------:R-:W-:Y:S02]  /*8070*/  WARPGROUP.DEPBAR.LE gsb0, 0x0 ;  /* 0x00008000000079c5 */ /* 0x000fe40000010000 */
        /* <DEDUP_REMOVED lines=8> */
[----:B0-----:R-:W2:Y:S04]  /*8100*/  LDL.LU.64 R226, [R1+0x548] ;  /* 0x0005480001e27983 */ /* 0x001ea80000300a00 */
[----:B------:R-:W3:Y:S04]  /*8110*/  LDL.LU.64 R224, [R1+0x540] ;  /* 0x0005400001e07983 */ /* 0x000ee80000300a00 */
[----:B------:R-:W3:Y:S04]  /*8120*/  LDL.LU.64 R222, [R1+0x538] ;  /* 0x0005380001de7983 */ /* 0x000ee80000300a00 */
[----:B------:R-:W3:Y:S04]  /*8130*/  LDL.LU.64 R220, [R1+0x530] ;  /* 0x0005300001dc7983 */ /* 0x000ee80000300a00 */
[----:B------:R-:W3:Y:S04]  /*8140*/  LDL.LU.64 R218, [R1+0x528] ;  /* 0x0005280001da7983 */ /* 0x000ee80000300a00 */
[----:B------:R-:W3:Y:S04]  /*8150*/  LDL.LU.64 R216, [R1+0x520] ;  /* 0x0005200001d87983 */ /* 0x000ee80000300a00 */
        /* <DEDUP_REMOVED lines=51> */
[----:B--2---:R-:W-:Y:S04]  /*8490*/  STL.64 [R1+0x4c8], R226 ;  /* 0x0004c8e201007387 */ /* 0x004fe80000100a00 */
[----:B---3--:R-:W-:Y:S04]  /*84a0*/  STL.64 [R1+0x4c0], R224 ;  /* 0x0004c0e001007387 */ /* 0x008fe80000100a00 */
[----:B------:R-:W-:Y:S04]  /*84b0*/  STL.64 [R1+0x4b8], R222 ;  /* 0x0004b8de01007387 */ /* 0x000fe80000100a00 */
[----:B------:R-:W-:Y:S04]  /*84c0*/  STL.64 [R1+0x4b0], R220 ;  /* 0x0004b0dc01007387 */ /* 0x000fe80000100a00 */
[----:B------:R-:W-:Y:S04]  /*84d0*/  STL.64 [R1+0x4a8], R218 ;  /* 0x0004a8da01007387 */ /* 0x000fe80000100a00 */
[----:B------:R-:W-:Y:S04]  /*84e0*/  STL.64 [R1+0x4a0], R216 ;  /* 0x0004a0d801007387 */ /* 0x000fe80000100a00 */
[----:B------:R-:W-:Y:S04]  /*84f0*/  STL.64 [R1+0x498], R214 ;  /* 0x000498d601007387 */ /* 0x000fe80000100a00 */
[----:B------:R0:W-:Y:S04]  /*8500*/  STL.64 [R1+0x490], R212 ;  /* 0x000490d401007387 */ /* 0x0001e80000100a00 */
[----:B0-----:R-:W2:Y:S04]  /*8510*/  LDL.LU.64 R212, [R1+0x40] ;  /* 0x0000400001d47983 */ /* 0x001ea80000300a00 */
[----:B------:R-:W3:Y:S01]  /*8520*/  LDL.LU.64 R214, [R1+0x48] ;  /* 0x0000480001d67983 */ /* 0x000ee20000300a00 */
[----:B------:R-:W-:-:S02]  /*8530*/  WARPGROUP.DEPBAR.LE gsb0, 0x0 ;  /* 0x00008000000079c5 */ /* 0x000fc40000010000 */
        /* <DEDUP_REMOVED lines=22> */
[----:B---3--:R-:W-:Y:S04]  /*86a0*/  STL.64 [R1+0x508], R214 ;  /* 0x000508d601007387 */ /* 0x008fe80000100a00 */
[----:B--2---:R0:W-:Y:S04]  /*86b0*/  STL.64 [R1+0x500], R212 ;  /* 0x000500d401007387 */ /* 0x0041e80000100a00 */
[----:B------:R2:W-:Y:S04]  /*86c0*/  STL.64 [R1+0x4f8], R210 ;  /* 0x0004f8d201007387 */ /* 0x0005e80000100a00 */
[----:B------:R3:W-:Y:S04]  /*86d0*/  STL.64 [R1+0x4f0], R208 ;  /* 0x0004f0d001007387 */ /* 0x0007e80000100a00 */
[----:B------:R4:W-:Y:S01]  /*86e0*/  STL.64 [R1+0x4e8], R206 ;  /* 0x0004e8ce01007387 */ /* 0x0009e20000100a00 */
[----:B0-----:R-:W-:-:S03]  /*86f0*/  IMAD.MOV.U32 R212, RZ, RZ, R4 ;  /* 0x000000ffffd47224 */ /* 0x001fc600078e0004 */
[----:B------:R0:W-:Y:S01]  /*8700*/  STL.64 [R1+0x4e0], R204 ;  /* 0x0004e0cc01007387 */ /* 0x0001e20000100a00 */
[----:B--2---:R-:W-:-:S03]  /*8710*/  IMAD.MOV.U32 R210, RZ, RZ, R6 ;  /* 0x000000ffffd27224 */ /* 0x004fc600078e0006 */
[----:B------:R2:W-:Y:S01]  /*8720*/  STL.64 [R1+0x4d8], R202 ;  /* 0x0004d8ca01007387 */ /* 0x0005e20000100a00 */
[----:B---3--:R-:W-:Y:S02]  /*8730*/  IMAD.MOV.U32 R208, RZ, RZ, R8 ;  /* 0x000000ffffd07224 */ /* 0x008fe400078e0008 */
[----:B------:R-:W-:Y:S01]  /*8740*/  IMAD.MOV.U32 R209, RZ, RZ, R7 ;  /* 0x000000ffffd17224 */ /* 0x000fe200078e0007 */
[----:B------:R3:W-:Y:S01]  /*8750*/  STL.64 [R1+0x4d0], R200 ;  /* 0x0004d0c801007387 */ /* 0x0007e20000100a00 */
[----:B----4-:R-:W-:Y:S02]  /*8760*/  IMAD.MOV.U32 R206, RZ, RZ, R10 ;  /* 0x000000ffffce7224 */ /* 0x010fe400078e000a */
[----:B------:R-:W-:Y:S01]  /*8770*/  IMAD.MOV.U32 R207, RZ, RZ, R9 ;  /* 0x000000ffffcf7224 */ /* 0x000fe200078e0009 */
[----:B------:R-:W-:Y:S01]  /*8780*/  UMOV UR16, UR36 ;  /* 0x0000002400107c82 */ /* 0x000fe20008000000 */
[----:B0-----:R-:W-:Y:S01]  /*8790*/  IMAD.MOV.U32 R204, RZ, RZ, R12 ;  /* 0x000000ffffcc7224 */ /* 0x001fe200078e000c */
[----:B------:R-:W-:Y:S01]  /*87a0*/  UMOV UR17, UR37 ;  /* 0x0000002500117c82 */ /* 0x000fe20008000000 */
[----:B------:R-:W-:Y:S01]  /*87b0*/  IMAD.MOV.U32 R205, RZ, RZ, R11 ;  /* 0x000000ffffcd7224 */ /* 0x000fe200078e000b */
[----:B------:R-:W4:Y:S01]  /*87c0*/  LDL.LU.64 R216, [R1+0x50] ;  /* 0x0000500001d87983 */ /* 0x000f220000300a00 */
[----:B--2---:R-:W-:-:S02]  /*87d0*/  IMAD.MOV.U32 R202, RZ, RZ, R14 ;  /* 0x000000ffffca7224 */ /* 0x004fc400078e000e */
[----:B------:R-:W-:Y:S01]  /*87e0*/  IMAD.MOV.U32 R203, RZ, RZ, R13 ;  /* 0x000000ffffcb7224 */ /* 0x000fe200078e000d */
[----:B------:R-:W4:Y:S01]  /*87f0*/  LDL.LU.64 R218, [R1+0x58] ;  /* 0x0000580001da7983 */ /* 0x000f220000300a00 */
[----:B---3--:R-:W-:Y:S02]  /*8800*/  IMAD.MOV.U32 R200, RZ, RZ, R16 ;  /* 0x000000ffffc87224 */ /* 0x008fe400078e0010 */
        /* <DEDUP_REMOVED lines=8> */
[----:B------:R-:W-:-:S03]  /*8890*/  WARPGROUP.DEPBAR.LE gsb0, 0x0 ;  /* 0x00008000000079c5 */ /* 0x000fc60000010000 */
[----:B------:R-:W4:Y:S01]  /*88a0*/  LDL.LU.64 R226, [R1+0x78] ;  /* 0x0000780001e27983 */ /* 0x000f220000300a00 */
[----:B------:R-:W-:-:S06]  /*88b0*/  WARPGROUP.ARRIVE ;  /* 0x00000000000079c5 */ /* 0x000fcc0000000000 */
[----:B------:R-:W-:Y:S03]  /*88c0*/  QGMMA.64x32x32.F32.E4M3.E4M3 R200, gdesc[UR16], R200, gsb0 ;  /* 0x0060000010c879f3 */ /* 0x000fe600080008c8 */
[----:B------:R-:W-:Y:S02]  /*88d0*/  WARPGROUP.DEPBAR.LE gsb0, 0x0 ;  /* 0x00008000000079c5 */ /* 0x000fe40000010000 */
[----:B------:R-:W-:Y:S04]  /*88e0*/  STL.64 [R1], R200 ;  /* 0x000000c801007387 */ /* 0x000fe80000100a00 */
[----:B------:R-:W-:Y:S04]  /*88f0*/  STL.64 [R1+0x8], R202 ;  /* 0x000008ca01007387 */ /* 0x000fe80000100a00 */
[----:B------:R-:W-:Y:S04]  /*8900*/  STL.64 [R1+0x10], R204 ;  /* 0x000010cc01007387 */ /* 0x000fe80000100a00 */
[----:B------:R-:W-:Y:S04]  /*8910*/  STL.64 [R1+0x18], R206 ;  /* 0x000018ce01007387 */ /* 0x000fe80000100a00 */
[----:B------:R-:W-:Y:S04]  /*8920*/  STL.64 [R1+0x20], R208 ;  /* 0x000020d001007387 */ /* 0x000fe80000100a00 */
[----:B------:R-:W-:Y:S04]  /*8930*/  STL.64 [R1+0x28], R210 ;  /* 0x000028d201007387 */ /* 0x000fe80000100a00 */
[----:B------:R-:W-:Y:S04]  /*8940*/  STL.64 [R1+0x30], R212 ;  /* 0x000030d401007387 */ /* 0x000fe80000100a00 */
[----:B------:R0:W-:Y:S04]  /*8950*/  STL.64 [R1+0x38], R214 ;  /* 0x000038d601007387 */ /* 0x0001e80000100a00 */
[----:B0-----:R-:W4:Y:S04]  /*8960*/  LDL.LU.64 R214, [R1+0x508] ;  /* 0x0005080001d67983 */ /* 0x001f280000300a00 */
[----:B------:R-:W4:Y:S01]  /*8970*/  LDL.LU.64 R212, [R1+0x500] ;  /* 0x0005000001d47983 */ /* 0x000f220000300a00 */
[----:B------:R-:W-:-:S02]  /*8980*/  UIADD3 UR20, UR50, 0x4, URZ ;  /* 0x0000000432147890 */ /* 0x000fc4000fffe03f */
[----:B------:R-:W-:Y:S01]  /*8990*/  UIADD3 UR18, UR51, 0x4, URZ ;  /* 0x0000000433127890 */ /* 0x000fe2000fffe03f */
[----:B------:R-:W2:Y:S01]  /*89a0*/  LDL.LU.64 R210, [R1+0x4f8] ;  /* 0x0004f80001d27983 */ /* 0x000ea20000300a00 */
[----:B------:R-:W-:Y:S01]  /*89b0*/  UMOV UR17, 0x40000040 ;  /* 0x4000004000117882 */ /* 0x000fe20000000000 */
[----:B------:R-:W-:Y:S02]  /*89c0*/  UMOV UR19, 0x40000040 ;  /* 0x4000004000137882 */ /* 0x000fe40000000000 */
[----:B------:R-:W-:Y:S01]  /*89d0*/  UMOV UR16, UR20 ;  /* 0x0000001400107c82 */ /* 0x000fe20008000000 */
[----:B------:R-:W2:Y:S04]  /*89e0*/  LDL.LU.64 R208, [R1+0x4f0] ;  /* 0x0004f00001d07983 */ /* 0x000ea80000300a00 */
[----:B------:R-:W2:Y:S04]  /*89f0*/  LDL.LU.64 R206, [R1+0x4e8] ;  /* 0x0004e80001ce7983 */ /* 0x000ea80000300a00 */
[----:B------:R-:W2:Y:S04]  /*8a00*/  LDL.LU.64 R204, [R1+0x4e0] ;  /* 0x0004e00001cc7983 */ /* 0x000ea80000300a00 */
[----:B------:R-:W2:Y:S04]  /*8a10*/  LDL.LU.64 R202, [R1+0x4d8] ;  /* 0x0004d80001ca7983 */ /* 0x000ea80000300a00 */
[----:B------:R-:W2:Y:S01]  /*8a20*/  LDL.LU.64 R200, [R1+0x4d0] ;  /* 0x0004d00001c87983 */ /* 0x000ea20000300a00 */
[----:B----4-:R-:W-:-:S06]  /*8a30*/  WARPGROUP.ARRIVE ;  /* 0x00000000000079c5 */ /* 0x010fcc0000000000 */
[----:B------:R-:W-:Y:S03]  /*8a40*/  QGMMA.64x32x32.F32.E4M3.E4M3 R212, gdesc[UR16], R212, gsb0 ;  /* 0x0060000010d479f3 */ /* 0x000fe600080008d4 */
[----:B------:R-:W-:Y:S02]  /*8a50*/  WARPGROUP.DEPBAR.LE gsb0, 0x0 ;  /* 0x00008000000079c5 */ /* 0x000fe40000010000 */
[----:B------:R-:W-:Y:S02]  /*8a60*/  IMAD.MOV.U32 R2, RZ, RZ, R226 ;  /* 0x000000ffff027224 */ /* 0x000fe400078e00e2 */
[----:B------:R-:W-:Y:S02]  /*8a70*/  IMAD.MOV.U32 R0, RZ, RZ, R227 ;  /* 0x000000ffff007224 */ /* 0x000fe400078e00e3 */
[----:B------:R-:W-:Y:S01]  /*8a80*/  IMAD.MOV.U32 R4, RZ, RZ, R224 ;  /* 0x000000ffff047224 */ /* 0x000fe200078e00e0 */
[----:B------:R-:W3:Y:S01]  /*8a90*/  LDL.LU.64 R226, [R1+0x4c8] ;  /* 0x0004c80001e27983 */ /* 0x000ee20000300a00 */
        /* <DEDUP_REMOVED lines=69> */
[----:B---3--:R-:W-:Y:S04]  /*8ef0*/  STL.64 [R1+0x448], R226 ;  /* 0x000448e201007387 */ /* 0x008fe80000100a00 */
[----:B----4-:R-:W-:Y:S04]  /*8f00*/  STL.64 [R1+0x440], R224 ;  /* 0x000440e001007387 */ /* 0x010fe80000100a00 */
        /* <DEDUP_REMOVED lines=8> */
[----:B--2---:R-:W-:Y:S01]  /*8f90*/  IMAD.MOV.U32 R212, RZ, RZ, R16 ;  /* 0x000000ffffd47224 */ /* 0x004fe200078e0010 */
[----:B------:R-:W-:Y:S02]  /*8fa0*/  WARPGROUP.DEPBAR.LE gsb0, 0x0 ;  /* 0x00008000000079c5 */ /* 0x000fe40000010000 */
[----:B------:R-:W-:-:S06]  /*8fb0*/  WARPGROUP.ARRIVE ;  /* 0x00000000000079c5 */ /* 0x000fcc0000000000 */
[----:B------:R-:W-:Y:S01]  /*8fc0*/  QGMMA.64x32x32.F32.E4M3.E4M3 R56, gdesc[UR32], R56, gsb0 ;  /* 0x00600000203879f3 */ /* 0x000fe20008000838 */
        /* <DEDUP_REMOVED lines=9> */
[----:B0-----:R-:W2:Y:S04]  /*9060*/  LDL.LU.64 R200, [R1] ;  /* 0x0000000001c87983 */ /* 0x001ea80000300a00 */
[----:B------:R-:W2:Y:S04]  /*9070*/  LDL.LU.64 R202, [R1+0x8] ;  /* 0x0000080001ca7983 */ /* 0x000ea80000300a00 */
        /* <DEDUP_REMOVED lines=8> */
[----:B------:R-:W-:Y:S01]  /*9100*/  UMOV UR28, UR36 ;  /* 0x00000024001c7c82 */ /* 0x000fe20008000000 */
[----:B------:R-:W-:-:S04]  /*9110*/  UMOV UR29, UR37 ;  /* 0x00000025001d7c82 */ /* 0x000fc80008000000 */
        /* <DEDUP_REMOVED lines=19> */
[----:B--2---:R-:W-:-:S06]  /*9250*/  WARPGROUP.ARRIVE ;  /* 0x00000000000079c5 */ /* 0x004fcc0000000000 */
[----:B------:R-:W-:Y:S01]  /*9260*/  QGMMA.64x32x32.F32.E4M3.E4M3 R200, gdesc[UR16], R200, gsb0 ;  /* 0x0060000010c879f3 */ /* 0x000fe200080008c8 */
        /* <DEDUP_REMOVED lines=22> */
[----:B------:R-:W-:-:S03]  /*93d0*/  UMOV UR15, 0x40000040 ;  /* 0x40000040000f7882 */ /* 0x000fc60000000000 */
[----:B------:R-:W-:Y:S01]  /*93e0*/  UMOV UR12, UR20 ;  /* 0x00000014000c7c82 */ /* 0x000fe20008000000 */
[----:B------:R-:W-:Y:S02]  /*93f0*/  IMAD.MOV.U32 R6, RZ, RZ, R210 ;  /* 0x000000ffff067224 */ /* 0x000fe400078e00d2 */
[----:B------:R-:W-:Y:S02]  /*9400*/  IMAD.MOV.U32 R4, RZ, RZ, R211 ;  /* 0x000000ffff047224 */ /* 0x000fe400078e00d3 */
[----:B------:R-:W-:Y:S01]  /*9410*/  IMAD.MOV.U32 R8, RZ, RZ, R208 ;  /* 0x000000ffff087224 */ /* 0x000fe200078e00d0 */
[----:B------:R-:W3:Y:S01]  /*9420*/  LDL.LU.64 R210, [R1+0x478] ;  /* 0x0004780001d27983 */ /* 0x000ee20000300a00 */
[----:B------:R-:W-:Y:S02]  /*9430*/  IMAD.MOV.U32 R7, RZ, RZ, R209 ;  /* 0x000000ffff077224 */ /* 0x000fe400078e00d1 */
[----:B------:R-:W-:Y:S01]  /*9440*/  IMAD.MOV.U32 R10, RZ, RZ, R206 ;  /* 0x000000ffff0a7224 */ /* 0x000fe200078e00ce */
[----:B------:R-:W3:Y:S01]  /*9450*/  LDL.LU.64 R208, [R1+0x470] ;  /* 0x0004700001d07983 */ /* 0x000ee20000300a00 */
[----:B------:R-:W-:-:S02]  /*9460*/  IMAD.MOV.U32 R9, RZ, RZ, R207 ;  /* 0x000000ffff097224 */ /* 0x000fc400078e00cf */
[----:B------:R-:W-:Y:S01]  /*9470*/  IMAD.MOV.U32 R12, RZ, RZ, R204 ;  /* 0x000000ffff0c7224 */ /* 0x000fe200078e00cc */
[----:B------:R-:W3:Y:S01]  /*9480*/  LDL.LU.64 R206, [R1+0x468] ;  /* 0x0004680001ce7983 */ /* 0x000ee20000300a00 */
[----:B------:R-:W-:Y:S02]  /*9490*/  IMAD.MOV.U32 R11, RZ, RZ, R205 ;  /* 0x000000ffff0b7224 */ /* 0x000fe400078e00cd */
[----:B------:R-:W-:Y:S01]  /*94a0*/  IMAD.MOV.U32 R14, RZ, RZ, R202 ;  /* 0x000000ffff0e7224 */ /* 0x000fe200078e00ca */
[----:B------:R-:W3:Y:S01]  /*94b0*/  LDL.LU.64 R204, [R1+0x460] ;  /* 0x0004600001cc7983 */ /* 0x000ee20000300a00 */
[----:B------:R-:W-:Y:S02]  /*94c0*/  IMAD.MOV.U32 R13, RZ, RZ, R203 ;  /* 0x000000ffff0d7224 */ /* 0x000fe400078e00cb */
[----:B------:R-:W-:Y:S01]  /*94d0*/  IMAD.MOV.U32 R16, RZ, RZ, R200 ;  /* 0x000000ffff107224 */ /* 0x000fe200078e00c8 */
[----:B------:R-:W3:Y:S01]  /*94e0*/  LDL.LU.64 R202, [R1+0x458] ;  /* 0x0004580001ca7983 */ /* 0x000ee20000300a00 */
[----:B------:R-:W-:-:S03]  /*94f0*/  IMAD.MOV.U32 R15, RZ, RZ, R201 ;  /* 0x000000ffff0f7224 */ /* 0x000fc600078e00c9 */
[----:B------:R-:W3:Y:S01]  /*9500*/  LDL.LU.64 R200, [R1+0x450] ;  /* 0x0004500001c87983 */ /* 0x000ee20000300a00 */
        /* <DEDUP_REMOVED lines=12> */
[----:B------:R-:W4:Y:S04]  /*95d0*/  LDL.LU.64 R224, [R1+0x440] ;  /* 0x0004400001e07983 */ /* 0x000f280000300a00 */
[----:B------:R-:W4:Y:S04]  /*95e0*/  LDL.LU.64 R222, [R1+0x438] ;  /* 0x0004380001de7983 */ /* 0x000f280000300a00 */
[----:B------:R-:W4:Y:S04]  /*95f0*/  LDL.LU.64 R220, [R1+0x430] ;  /* 0x0004300001dc7983 */ /* 0x000f280000300a00 */
[----:B------:R-:W4:Y:S04]  /*9600*/  LDL.LU.64 R218, [R1+0x428] ;  /* 0x0004280001da7983 */ /* 0x000f280000300a00 */
[----:B------:R-:W4:Y:S04]  /*9610*/  LDL.LU.64 R216, [R1+0x420] ;  /* 0x0004200001d87983 */ /* 0x000f280000300a00 */
[----:B------:R-:W3:Y:S04]  /*9620*/  LDL.LU.64 R214, [R1+0x418] ;  /* 0x0004180001d67983 */ /* 0x000ee80000300a00 */
[----:B------:R-:W3:Y:S01]  /*9630*/  LDL.LU.64 R212, [R1+0x410] ;  /* 0x0004100001d47983 */ /* 0x000ee20000300a00 */
        /* <DEDUP_REMOVED lines=20> */
[----:B---3--:R-:W-:-:S06]  /*9780*/  WARPGROUP.ARRIVE ;  /* 0x00000000000079c5 */ /* 0x008fcc0000000000 */
        /* <DEDUP_REMOVED lines=48> */
[----:B--2---:R-:W-:Y:S01]  /*9a90*/  STL.64 [R1+0x3c8], R226 ;  /* 0x0003c8e201007387 */ /* 0x004fe20000100a00 */
[----:B------:R-:W-:Y:S02]  /*9aa0*/  WARPGROUP.DEPBAR.LE gsb0, 0x0 ;  /* 0x00008000000079c5 */ /* 0x000fe40000010000 */
[----:B------:R-:W-:-:S06]  /*9ab0*/  WARPGROUP.ARRIVE ;  /* 0x00000000000079c5 */ /* 0x000fcc0000000000 */
[----:B------:R-:W-:Y:S01]  /*9ac0*/  QGMMA.64x32x32.F32.E4M3.E4M3 R184, gdesc[UR16], R184, gsb0 ;  /* 0x0060000010b879f3 */ /* 0x000fe200080008b8 */
[----:B----4-:R0:W-:Y:S04]  /*9ad0*/  STL.64 [R1+0x3c0], R224 ;  /* 0x0003c0e001007387 */ /* 0x0101e80000100a00 */
        /* <DEDUP_REMOVED lines=11> */
[----:B------:R-:W-:Y:S02]  /*9b90*/  IMAD.MOV.U32 R219, RZ, RZ, R9 ;  /* 0x000000ffffdb7224 */ /* 0x000fe400078e0009 */
[----:B0-----:R-:W-:Y:S02]  /*9ba0*/  IMAD.MOV.U32 R216, RZ, RZ, R12 ;  /* 0x000000ffffd87224 */ /* 0x001fe400078e000c */
[----:B------:R-:W-:-:S02]  /*9bb0*/  IMAD.MOV.U32 R217, RZ, RZ, R11 ;  /* 0x000000ffffd97224 */ /* 0x000fc400078e000b */
[----:B--2---:R-:W-:Y:S02]  /*9bc0*/  IMAD.MOV.U32 R214, RZ, RZ, R14 ;  /* 0x000000ffffd67224 */ /* 0x004fe400078e000e */
[----:B------:R-:W-:Y:S02]  /*9bd0*/  IMAD.MOV.U32 R215, RZ, RZ, R13 ;  /* 0x000000ffffd77224 */ /* 0x000fe400078e000d */
[----:B---3--:R-:W-:Y:S02]  /*9be0*/  IMAD.MOV.U32 R212, RZ, RZ, R16 ;  /* 0x000000ffffd47224 */ /* 0x008fe400078e0010 */
[----:B------:R-:W-:Y:S01]  /*9bf0*/  IMAD.MOV.U32 R213, RZ, RZ, R15 ;  /* 0x000000ffffd57224 */ /* 0x000fe200078e000f */
[----:B------:R-:W-:Y:S01]  /*9c00*/  UMOV UR12, UR36 ;  /* 0x00000024000c7c82 */ /* 0x000fe20008000000 */
[----:B------:R-:W-:Y:S01]  /*9c10*/  IMAD.MOV.U32 R223, RZ, RZ, R4 ;  /* 0x000000ffffdf7224 */ /* 0x000fe200078e0004 */
[----:B------:R-:W-:Y:S01]  /*9c20*/  UMOV UR13, UR37 ;  /* 0x00000025000d7c82 */ /* 0x000fe20008000000 */
[----:B------:R-:W-:Y:S01]  /*9c30*/  IMAD.MOV.U32 R225, RZ, RZ, R2 ;  /* 0x000000ffffe17224 */ /* 0x000fe200078e0002 */
[----:B------:R0:W5:Y:S01]  /*9c40*/  LDL.LU R16, [R1+0x408] ;  /* 0x0004080001107983 */ /* 0x0001620000300800 */
[----:B------:R-:W-:-:S02]  /*9c50*/  IMAD.MOV.U32 R226, RZ, RZ, R0 ;  /* 0x000000ffffe27224 */ /* 0x000fc400078e0000 */
[----:B------:R-:W-:Y:S01]  /*9c60*/  IMAD.MOV.U32 R227, RZ, RZ, R5 ;  /* 0x000000ffffe37224 */ /* 0x000fe200078e0005 */
[----:B------:R0:W5:Y:S04]  /*9c70*/  LDL.LU R15, [R1+0x404] ;  /* 0x00040400010f7983 */ /* 0x0001680000300800 */
[----:B------:R0:W5:Y:S04]  /*9c80*/  LDL.LU R14, [R1+0x400] ;  /* 0x00040000010e7983 */ /* 0x0001680000300800 */
[----:B------:R0:W5:Y:S01]  /*9c90*/  LDL.LU R13, [R1+0x3fc] ;  /* 0x0003fc00010d7983 */ /* 0x0001620000300800 */
[----:B------:R-:W-:-:S02]  /*9ca0*/  WARPGROUP.DEPBAR.LE gsb0, 0x0 ;  /* 0x00008000000079c5 */ /* 0x000fc40000010000 */
[----:B------:R-:W-:Y:S01]  /*9cb0*/  WARPGROUP.ARRIVE ;  /* 0x00000000000079c5 */ /* 0x000fe20000000000 */
[----:B------:R0:W5:Y:S04]  /*9cc0*/  LDL.LU R12, [R1+0x3f8] ;  /* 0x0003f800010c7983 */ /* 0x0001680000300800 */
[----:B------:R0:W5:Y:S01]  /*9cd0*/  LDL.LU R11, [R1+0x3f4] ;  /* 0x0003f400010b7983 */ /* 0x0001620000300800 */
[----:B------:R-:W-:Y:S03]  /*9ce0*/  QGMMA.64x32x32.F32.E4M3.E4M3 R212, gdesc[UR12], R212, gsb0 ;  /* 0x006000000cd479f3 */ /* 0x000fe600080008d4 */
[----:B------:R0:W5:Y:S04]  /*9cf0*/  LDL.LU R10, [R1+0x3f0] ;  /* 0x0003f000010a7983 */ /* 0x0001680000300800 */
[----:B------:R0:W5:Y:S04]  /*9d00*/  LDL.LU R9, [R1+0x3ec] ;  /* 0x0003ec0001097983 */ /* 0x0001680000300800 */
[----:B------:R0:W5:Y:S04]  /*9d10*/  LDL.LU R8, [R1+0x3e8] ;  /* 0x0003e80001087983 */ /* 0x0001680000300800 */
[----:B------:R0:W5:Y:S04]  /*9d20*/  LDL.LU R7, [R1+0x3e4] ;  /* 0x0003e40001077983 */ /* 0x0001680000300800 */
[----:B------:R0:W5:Y:S04]  /*9d30*/  LDL.LU R6, [R1+0x3e0] ;  /* 0x0003e00001067983 */ /* 0x0001680000300800 */
[----:B------:R0:W5:Y:S04]  /*9d40*/  LDL.LU R4, [R1+0x3dc] ;  /* 0x0003dc0001047983 */ /* 0x0001680000300800 */
[----:B------:R0:W5:Y:S04]  /*9d50*/  LDL.LU R3, [R1+0x3d8] ;  /* 0x0003d80001037983 */ /* 0x0001680000300800 */
[----:B------:R0:W5:Y:S04]  /*9d60*/  LDL.LU R2, [R1+0x3d4] ;  /* 0x0003d40001027983 */ /* 0x0001680000300800 */
[----:B------:R0:W5:Y:S01]  /*9d70*/  LDL.LU R0, [R1+0x3d0] ;  /* 0x0003d00001007983 */ /* 0x0001620000300800 */
[----:B------:R-:W-:-:S03]  /*9d80*/  WARPGROUP.DEPBAR.LE gsb0, 0x0 ;  /* 0x00008000000079c5 */ /* 0x000fc60000010000 */
        /* <DEDUP_REMOVED lines=8> */
[----:B--2---:R0:W5:Y:S04]  /*9e10*/  LDL.LU.64 R226, [R1+0x3c8] ;  /* 0x0003c80001e27983 */ /* 0x0041680000300a00 */
[----:B------:R0:W5:Y:S04]  /*9e20*/  LDL.LU.64 R224, [R1+0x3c0] ;  /* 0x0003c00001e07983 */ /* 0x0001680000300a00 */
[----:B------:R0:W5:Y:S04]  /*9e30*/  LDL.LU.64 R222, [R1+0x3b8] ;  /* 0x0003b80001de7983 */ /* 0x0001680000300a00 */
[----:B------:R0:W5:Y:S04]  /*9e40*/  LDL.LU.64 R220, [R1+0x3b0] ;  /* 0x0003b00001dc7983 */ /* 0x0001680000300a00 */
[----:B------:R0:W5:Y:S04]  /*9e50*/  LDL.LU.64 R218, [R1+0x3a8] ;  /* 0x0003a80001da7983 */ /* 0x0001680000300a00 */
[----:B------:R0:W5:Y:S04]  /*9e60*/  LDL.LU.64 R216, [R1+0x3a0] ;  /* 0x0003a00001d87983 */ /* 0x0001680000300a00 */
[----:B------:R0:W5:Y:S04]  /*9e70*/  LDL.LU.64 R214, [R1+0x398] ;  /* 0x0003980001d67983 */ /* 0x0001680000300a00 */
[----:B------:R0:W5:Y:S01]  /*9e80*/  LDL.LU.64 R212, [R1+0x390] ;  /* 0x0003900001d47983 */ /* 0x0001620000300a00 */
[----:B------:R-:W-:-:S04]  /*9e90*/  UIADD3 UR6, UR6, 0x4, URZ ;  /* 0x0000000406067890 */ /* 0x000fc8000fffe03f */
[----:B------:R-:W-:-:S04]  /*9ea0*/  UISETP.NE.AND UP0, UPT, UR6, UR43, UPT ;  /* 0x0000002b0600728c */ /* 0x000fc8000bf05270 */
[----:B------:R-:W-:-:S06]  /*9eb0*/  USEL UR12, URZ, 0x1, UP0 ;  /* 0x000000013f0c7887 */ /* 0x000fcc0008000000 */
[----:B------:R-:W-:-:S13]  /*9ec0*/  ISETP.NE.AND P0, PT, RZ, UR12, PT ;  /* 0x0000000cff007c0c */ /* 0x000fda000bf05270 */
[----:B0-----:R-:W-:Y:S05]  /*9ed0*/  @!P0 BRA `(.L_x_28) ;  /* 0x0000002800e48947 */ /* 0x001fea0003800000 */
[----:B------:R0:W-:Y:S04]  /*9ee0*/  STL [R1+0x40c], R40 ;  /* 0x00040c2801007387 */ /* 0x0001e80000100800 */
[----:B0-----:R-:W2:Y:S04]  /*9ef0*/  LDL R40, [R1+0x40] ;  /* 0x0000400001287983 */ /* 0x001ea80000100800 */
[----:B------:R0:W-:Y:S04]  /*9f00*/  STL [R1+0x408], R41 ;  /* 0x0004082901007387 */ /* 0x0001e80000100800 */
[----:B0-----:R-:W3:Y:S04]  /*9f10*/  LDL R41, [R1+0x44] ;  /* 0x0000440001297983 */ /* 0x001ee80000100800 */
[----:B------:R0:W-:Y:S04]  /*9f20*/  STL [R1+0x404], R42 ;  /* 0x0004042a01007387 */ /* 0x0001e80000100800 */
[----:B0-----:R-:W4:Y:S04]  /*9f30*/  LDL R42, [R1+0x48] ;  /* 0x00004800012a7983 */ /* 0x001f280000100800 */
        /* <DEDUP_REMOVED lines=26> */
[----:B------:R-:W4:Y:S04]  /*a0e0*/  LDL.LU R5, [R1+0x80] ;  /* 0x0000800001057983 */ /* 0x000f280000300800 */
        /* <DEDUP_REMOVED lines=31> */
[----:B0-----:R-:W4:Y:S01]  /*a2e0*/  LDL R39, [R1] ;  /* 0x0000000001277983 */ /* 0x001f220000100800 */
[----:B--2--5:R-:W-:-:S01]  /*a2f0*/  FADD R4, R40, R4 ;  /* 0x0000000428047221 */ /* 0x024fc20000000000 */
[----:B---3--:R-:W-:Y:S01]  /*a300*/  FADD R3, R41, R3 ;  /* 0x0000000329037221 */ /* 0x008fe20000000000 */
[----:B----4-:R-:W-:-:S01]  /*a310*/  FADD R2, R42, R2 ;  /* 0x000000022a027221 */ /* 0x010fc20000000000 */
[----:B------:R-:W2:Y:S01]  /*a320*/  LDL.LU R40, [R1+0x40c] ;  /* 0x00040c0001287983 */ /* 0x000ea20000300800 */
[----:B------:R-:W-:-:S01]  /*a330*/  FADD R0, R43, R0 ;  /* 0x000000002b007221 */ /* 0x000fc20000000000 */
[----:B------:R-:W-:-:S02]  /*a340*/  FADD R6, R44, R6 ;  /* 0x000000062c067221 */ /* 0x000fc40000000000 */
[----:B------:R-:W3:Y:S01]  /*a350*/  LDL.LU R41, [R1+0x408] ;  /* 0x0004080001297983 */ /* 0x000ee20000300800 */
[----:B------:R-:W-:-:S03]  /*a360*/  FADD R7, R45, R7 ;  /* 0x000000072d077221 */ /* 0x000fc60000000000 */
[----:B------:R-:W4:Y:S01]  /*a370*/  LDL.LU R42, [R1+0x404] ;  /* 0x00040400012a7983 */ /* 0x000f220000300800 */
        /* <DEDUP_REMOVED lines=13> */
[----:B------:R-:W4:Y:S04]  /*a450*/  LDL.LU R49, [R1+0x3e8] ;  /* 0x0003e80001317983 */ /* 0x000f280000300800 */
[----:B------:R-:W4:Y:S01]  /*a460*/  LDL.LU R50, [R1+0x3e4] ;  /* 0x0003e40001327983 */ /* 0x000f220000300800 */
[----:B------:R-:W-:-:S03]  /*a470*/  FADD R15, R53, R15 ;  /* 0x0000000f350f7221 */ /* 0x000fc60000000000 */
[----:B------:R-:W4:Y:S04]  /*a480*/  LDL.LU R51, [R1+0x3e0] ;  /* 0x0003e00001337983 */ /* 0x000f280000300800 */
[----:B------:R-:W4:Y:S04]  /*a490*/  LDL.LU R52, [R1+0x3dc] ;  /* 0x0003dc0001347983 */ /* 0x000f280000300800 */
[----:B------:R-:W4:Y:S01]  /*a4a0*/  LDL.LU R53, [R1+0x3d8] ;  /* 0x0003d80001357983 */ /* 0x000f220000300800 */
[----:B------:R-:W-:-:S03]  /*a4b0*/  FADD R16, R54, R16 ;  /* 0x0000001036107221 */ /* 0x000fc60000000000 */
[----:B------:R-:W4:Y:S01]  /*a4c0*/  LDL.LU R54, [R1+0x3d4] ;  /* 0x0003d40001367983 */ /* 0x000f220000300800 */
[----:B------:R-:W-:-:S03]  /*a4d0*/  FADD R17, R55, R17 ;  /* 0x0000001137117221 */ /* 0x000fc60000000000 */
[----:B------:R-:W4:Y:S01]  /*a4e0*/  LDL.LU R55, [R1+0x3d0] ;  /* 0x0003d00001377983 */ /* 0x000f220000300800 */
[----:B------:R-:W-:-:S01]  /*a4f0*/  FADD R226, R200, R226 ;  /* 0x000000e2c8e27221 */ /* 0x000fc20000000000 */
[----:B------:R-:W-:Y:S01]  /*a500*/  FADD R5, R204, R5 ;  /* 0x00000005cc057221 */ /* 0x000fe20000000000 */
        /* <DEDUP_REMOVED lines=18> */
[----:B------:R-:W-:-:S02]  /*a630*/  FADD R18, R39, R18 ;  /* 0x0000001227127221 */ /* 0x000fc40000000000 */
[----:B------:R-:W2:Y:S04]  /*a640*/  LDL.LU R39, [R1+0x84] ;  /* 0x0000840001277983 */ /* 0x000ea80000300800 */
[----:B------:R-:W3:Y:S04]  /*a650*/  LDL.LU R38, [R1+0x88] ;  /* 0x0000880001267983 */ /* 0x000ee80000300800 */
[----:B------:R-:W4:Y:S04]  /*a660*/  LDL.LU R37, [R1+0x8c] ;  /* 0x00008c0001257983 */ /* 0x000f280000300800 */
[----:B------:R0:W-:Y:S04]  /*a670*/  STL [R1+0x80], R5 ;  /* 0x0000800501007387 */ /* 0x0001e80000100800 */
[----:B------:R-:W4:Y:S04]  /*a680*/  LDL.LU R36, [R1+0x90] ;  /* 0x0000900001247983 */ /* 0x000f280000300800 */
        /* <DEDUP_REMOVED lines=12> */
[----:B0-----:R-:W4:Y:S01]  /*a750*/  LDL.LU R5, [R1+0xc4] ;  /* 0x0000c40001057983 */ /* 0x001f220000300800 */
[----:B--2---:R-:W-:-:S01]  /*a760*/  FADD R39, R205, R39 ;  /* 0x00000027cd277221 */ /* 0x004fc20000000000 */
[----:B---3--:R-:W-:-:S04]  /*a770*/  FADD R38, R206, R38 ;  /* 0x00000026ce267221 */ /* 0x008fc80000000000 */
[----:B------:R0:W-:Y:S01]  /*a780*/  STL [R1+0x84], R39 ;  /* 0x0000842701007387 */ /* 0x0001e20000100800 */
[----:B----4-:R-:W-:-:S03]  /*a790*/  FADD R37, R207, R37 ;  /* 0x00000025cf257221 */ /* 0x010fc60000000000 */
[----:B------:R2:W-:Y:S04]  /*a7a0*/  STL [R1+0x88], R38 ;  /* 0x0000882601007387 */ /* 0x0005e80000100800 */
[----:B------:R3:W-:Y:S01]  /*a7b0*/  STL [R1+0x8c], R37 ;  /* 0x00008c2501007387 */ /* 0x0007e20000100800 */
[----:B------:R-:W-:-:S01]  /*a7c0*/  FADD R36, R208, R36 ;  /* 0x00000024d0247221 */ /* 0x000fc20000000000 */
[----:B------:R-:W-:-:S04]  /*a7d0*/  FADD R35, R209, R35 ;  /* 0x00000023d1237221 */ /* 0x000fc80000000000 */
[----:B------:R4:W-:Y:S01]  /*a7e0*/  STL [R1+0x90], R36 ;  /* 0x0000902401007387 */ /* 0x0009e20000100800 */
[----:B------:R-:W-:-:S03]  /*a7f0*/  FADD R34, R210, R34 ;  /* 0x00000022d2227221 */ /* 0x000fc60000000000 */
        /* <DEDUP_REMOVED lines=20> */
[----:B0-----:R-:W4:Y:S01]  /*a940*/  LDL.LU R39, [R1+0xc8] ;  /* 0x0000c80001277983 */ /* 0x001f220000300800 */
[----:B------:R-:W-:-:S03]  /*a950*/  FADD R5, R189, R5 ;  /* 0x00000005bd057221 */ /* 0x000fc60000000000 */
[----:B------:R0:W-:Y:S04]  /*a960*/  STL [R1+0xbc], R25 ;  /* 0x0000bc1901007387 */ /* 0x0001e80000100800 */
[----:B--2---:R-:W2:Y:S04]  /*a970*/  LDL.LU R38, [R1+0xcc] ;  /* 0x0000cc0001267983 */ /* 0x004ea80000300800 */
[----:B------:R0:W-:Y:S04]  /*a980*/  STL [R1+0xc0], R24 ;  /* 0x0000c01801007387 */ /* 0x0001e80000100800 */
[----:B---3--:R-:W3:Y:S04]  /*a990*/  LDL.LU R37, [R1+0xd0] ;  /* 0x0000d00001257983 */ /* 0x008ee80000300800 */
[----:B------:R0:W-:Y:S04]  /*a9a0*/  STL [R1+0xc4], R5 ;  /* 0x0000c40501007387 */ /* 0x0001e80000100800 */
[----:B----4-:R-:W4:Y:S04]  /*a9b0*/  LDL.LU R36, [R1+0xd4] ;  /* 0x0000d40001247983 */ /* 0x010f280000300800 */
[----:B-1----:R-:W4:Y:S04]  /*a9c0*/  LDL.LU R35, [R1+0xd8] ;  /* 0x0000d80001237983 */ /* 0x002f280000300800 */
        /* <DEDUP_REMOVED lines=9> */
[----:B0-----:R-:W4:Y:S04]  /*aa60*/  LDL.LU R25, [R1+0x100] ;  /* 0x0001000001197983 */ /* 0x001f280000300800 */
[----:B------:R-:W4:Y:S04]  /*aa70*/  LDL.LU R24, [R1+0x104] ;  /* 0x0001040001187983 */ /* 0x000f280000300800 */
[----:B------:R-:W4:Y:S01]  /*aa80*/  LDL.LU R5, [R1+0x108] ;  /* 0x0001080001057983 */ /* 0x000f220000300800 */
[----:B------:R-:W-:-:S01]  /*aa90*/  FADD R39, R190, R39 ;  /* 0x00000027be277221 */ /* 0x000fc20000000000 */
[----:B--2---:R-:W-:-:S04]  /*aaa0*/  FADD R38, R191, R38 ;  /* 0x00000026bf267221 */ /* 0x004fc80000000000 */
[----:B------:R0:W-:Y:S01]  /*aab0*/  STL [R1+0xc8], R39 ;  /* 0x0000c82701007387 */ /* 0x0001e20000100800 */
[----:B---3--:R-:W-:-:S03]  /*aac0*/  FADD R37, R192, R37 ;  /* 0x00000025c0257221 */ /* 0x008fc60000000000 */
[----:B------:R1:W-:Y:S01]  /*aad0*/  STL [R1+0xcc], R38 ;  /* 0x0000cc2601007387 */ /* 0x0003e20000100800 */
[----:B----4-:R-:W-:-:S03]  /*aae0*/  FADD R36, R193, R36 ;  /* 0x00000024c1247221 */ /* 0x010fc60000000000 */
        /* <DEDUP_REMOVED lines=27> */
[----:B-1----:R-:W4:Y:S04]  /*aca0*/  LDL.LU R38, [R1+0x110] ;  /* 0x0001100001267983 */ /* 0x002f280000300800 */
[----:B------:R1:W-:Y:S04]  /*acb0*/  STL [R1+0x104], R24 ;  /* 0x0001041801007387 */ /* 0x0003e80000100800 */
[----:B--2---:R-:W2:Y:S04]  /*acc0*/  LDL.LU R37, [R1+0x114] ;  /* 0x0001140001257983 */ /* 0x004ea80000300800 */
[----:B------:R1:W-:Y:S04]  /*acd0*/  STL [R1+0x108], R5 ;  /* 0x0001080501007387 */ /* 0x0003e80000100800 */
[----:B---3--:R-:W3:Y:S04]  /*ace0*/  LDL.LU R36, [R1+0x118] ;  /* 0x0001180001247983 */ /* 0x008ee80000300800 */
[----:B----4-:R-:W4:Y:S04]  /*acf0*/  LDL.LU R35, [R1+0x11c] ;  /* 0x00011c0001237983 */ /* 0x010f280000300800 */
        /* <DEDUP_REMOVED lines=10> */
[----:B-1----:R-:W4:Y:S04]  /*ada0*/  LDL.LU R24, [R1+0x148] ;  /* 0x0001480001187983 */ /* 0x002f280000300800 */
[----:B------:R-:W4:Y:S01]  /*adb0*/  LDL.LU R5, [R1+0x14c] ;  /* 0x00014c0001057983 */ /* 0x000f220000300800 */
[----:B------:R-:W-:-:S01]  /*adc0*/  FADD R39, R175, R39 ;  /* 0x00000027af277221 */ /* 0x000fc20000000000 */
[----:B------:R-:W-:-:S04]  /*add0*/  FADD R38, R176, R38 ;  /* 0x00000026b0267221 */ /* 0x000fc80000000000 */
[----:B------:R0:W-:Y:S01]  /*ade0*/  STL [R1+0x10c], R39 ;  /* 0x00010c2701007387 */ /* 0x0001e20000100800 */
[----:B--2---:R-:W-:-:S03]  /*adf0*/  FADD R37, R177, R37 ;  /* 0x00000025b1257221 */ /* 0x004fc60000000000 */
        /* <DEDUP_REMOVED lines=355> */
[----:B------:R-:W-:Y:S01]  /*c430*/  STL [R1+0x2e8], R39 ;  /* 0x0002e82701007387 */ /* 0x000fe20000100800 */
[----:B--2---:R-:W-:-:S03]  /*c440*/  FADD R37, R40, R37 ;  /* 0x0000002528257221 */ /* 0x004fc60000000000 */
[----:B------:R-:W-:Y:S01]  /*c450*/  STL [R1+0x2ec], R38 ;  /* 0x0002ec2601007387 */ /* 0x000fe20000100800 */
[----:B---3--:R-:W-:-:S03]  /*c460*/  FADD R36, R41, R36 ;  /* 0x0000002429247221 */ /* 0x008fc60000000000 */
[----:B------:R-:W-:Y:S01]  /*c470*/  STL [R1+0x2f0], R37 ;  /* 0x0002f02501007387 */ /* 0x000fe20000100800 */
[----:B----4-:R-:W-:-:S03]  /*c480*/  FADD R35, R42, R35 ;  /* 0x000000232a237221 */ /* 0x010fc60000000000 */
[----:B------:R-:W-:Y:S01]  /*c490*/  STL [R1+0x2f4], R36 ;  /* 0x0002f42401007387 */ /* 0x000fe20000100800 */
[----:B------:R-:W-:-:S03]  /*c4a0*/  FADD R34, R43, R34 ;  /* 0x000000222b227221 */ /* 0x000fc60000000000 */
        /* <DEDUP_REMOVED lines=17> */
[----:B------:R-:W-:-:S01]  /*c5c0*/  FADD R25, R52, R25 ;  /* 0x0000001934197221 */ /* 0x000fc20000000000 */
[----:B------:R-:W-:Y:S02]  /*c5d0*/  FADD R24, R53, R24 ;  /* 0x0000001835187221 */ /* 0x000fe40000000000 */
[----:B------:R-:W-:Y:S04]  /*c5e0*/  STL [R1+0x31c], R26 ;  /* 0x00031c1a01007387 */ /* 0x000fe80000100800 */
[----:B------:R0:W-:Y:S04]  /*c5f0*/  STL [R1+0x324], R24 ;  /* 0x0003241801007387 */ /* 0x0001e80000100800 */
[----:B------:R1:W-:Y:S04]  /*c600*/  STL [R1+0x320], R25 ;  /* 0x0003201901007387 */ /* 0x0003e80000100800 */
[----:B0-----:R-:W2:Y:S01]  /*c610*/  LDL.LU R24, [R1+0x32c] ;  /* 0x00032c0001187983 */ /* 0x001ea20000300800 */
[----:B------:R-:W-:-:S03]  /*c620*/  FADD R5, R54, R5 ;  /* 0x0000000536057221 */ /* 0x000fc60000000000 */
[----:B-1----:R-:W3:Y:S04]  /*c630*/  LDL.LU R25, [R1+0x330] ;  /* 0x0003300001197983 */ /* 0x002ee80000300800 */
        /* <DEDUP_REMOVED lines=16> */
[----:B--2---:R-:W-:-:S05]  /*c740*/  FADD R24, R55, R24 ;  /* 0x0000001837187221 */ /* 0x004fca0000000000 */
[----:B------:R0:W-:Y:S04]  /*c750*/  STL [R1+0x32c], R24 ;  /* 0x00032c1801007387 */ /* 0x0001e80000100800 */
[----:B0-----:R-:W3:Y:S02]  /*c760*/  LDL.LU R24, [R1+0x3cc] ;  /* 0x0003cc0001187983 */ /* 0x001ee40000300800 */
[----:B---3--:R-:W-:-:S05]  /*c770*/  FADD R25, R24, R25 ;  /* 0x0000001918197221 */ /* 0x008fca0000000000 */
[----:B------:R0:W-:Y:S04]  /*c780*/  STL [R1+0x330], R25 ;  /* 0x0003301901007387 */ /* 0x0001e80000100800 */
[----:B0-----:R-:W4:Y:S02]  /*c790*/  LDL.LU R25, [R1+0x3c8] ;  /* 0x0003c80001197983 */ /* 0x001f240000300800 */
[----:B----4-:R-:W-:-:S05]  /*c7a0*/  FADD R26, R25, R26 ;  /* 0x0000001a191a7221 */ /* 0x010fca0000000000 */
[----:B------:R0:W-:Y:S04]  /*c7b0*/  STL [R1+0x334], R26 ;  /* 0x0003341a01007387 */ /* 0x0001e80000100800 */
[----:B0-----:R-:W2:Y:S02]  /*c7c0*/  LDL.LU R26, [R1+0x3c4] ;  /* 0x0003c400011a7983 */ /* 0x001ea40000300800 */
[----:B--2---:R-:W-:-:S05]  /*c7d0*/  FADD R27, R26, R27 ;  /* 0x0000001b1a1b7221 */ /* 0x004fca0000000000 */
        /* <DEDUP_REMOVED lines=37> */
[----:B0-----:R-:W2:Y:S01]  /*ca30*/  LDL.LU R39, [R1+0x390] ;  /* 0x0003900001277983 */ /* 0x001ea20000300800 */
[----:B------:R-:W-:Y:S01]  /*ca40*/  UMOV UR6, URZ ;  /* 0x0000003f00067c82 */ /* 0x000fe20008000000 */
[----:B--2---:R-:W-:-:S05]  /*ca50*/  FADD R5, R5, R39 ;  /* 0x0000002705057221 */ /* 0x004fca0000000000 */
[----:B------:R0:W-:Y:S02]  /*ca60*/  STL [R1+0x36c], R5 ;  /* 0x00036c0501007387 */ /* 0x0001e40000100800 */
.L_x_28:
[----:B------:R-:W-:Y:S05]  /*ca70*/  @!P1 BRA `(.L_x_29) ;  /* 0x0000000000049947 */ /* 0x000fea0003800000 */
[----:B------:R-:W-:Y:S01]  /*ca80*/  BPT.TRAP 0x1 ;  /* 0x000000040000795c */ /* 0x000fe20000300000 */
.L_x_29:
[----:B0-----:R-:W2:Y:S04]  /*ca90*/  LDL R5, [R1+0x370] ;  /* 0x0003700001057983 */ /* 0x001ea80000100800 */
[----:B-----5:R0:W-:Y:S04]  /*caa0*/  STL [R1+0x390], R0 ;  /* 0x0003900001007387 */ /* 0x0201e80000100800 */
[----:B0-----:R-:W3:Y:S01]  /*cab0*/  LDL R0, [R1+0x374] ;  /* 0x0003740001007983 */ /* 0x001ee20000100800 */
[----:B--2---:R-:W-:Y:S01]  /*cac0*/  ISETP.NE.AND P0, PT, R5, RZ, PT ;  /* 0x000000ff0500720c */ /* 0x004fe20003f05270 */
[----:B------:R-:W-:-:S12]  /*cad0*/  IMAD.U32 R5, RZ, RZ, UR44 ;  /* 0x0000002cff057e24 */ /* 0x000fd8000f8e00ff */
[----:B------:R-:W-:-:S05]  /*cae0*/  @P0 LEA R5, R5, UR9, 0x3 ;  /* 0x0000000905050c11 */ /* 0x000fca000f8e18ff */
[----:B------:R-:W-:-:S05]  /*caf0*/  @P0 VIADD R5, R5, 0x20 ;  /* 0x0000002005050836 */ /* 0x000fca0000000000 */
[----:B---3--:R-:W-:Y:S02]  /*cb00*/  @P0 PRMT R5, R0, 0x654, R5 ;  /* 0x0000065400050816 */ /* 0x008fe40000000005 */
[----:B------:R0:W5:Y:S01]  /*cb10*/  LDL.LU R0, [R1+0x390] ;  /* 0x0003900001007983 */ /* 0x0001620000300800 */
[----:B------:R-:W-:Y:S01]  /*cb20*/  UISETP.GT.U32.AND UP0, UPT, UR7, 0x1, UPT ;  /* 0x000000010700788c */ /* 0x000fe2000bf04070 */
[----:B------:R0:W-:Y:S05]  /*cb30*/  @P0 SYNCS.ARRIVE.TRANS64.RED.A1T0 RZ, [R5+URZ], RZ ;  /* 0x000000ff05ff09a7 */ /* 0x0001ea000810043f */
[----:B------:R-:W-:-:S13]  /*cb40*/  PLOP3.LUT P0, PT, PT, PT, UP0, 0x80, 0x0 ;  /* 0x000000000000781c */ /* 0x000fda0003f0f008 */
[----:B0-----:R-:W-:Y:S05]  /*cb50*/  @P0 BRA `(.L_x_30) ;  /* 0x0000000000040947 */ /* 0x001fea0003800000 */
[----:B------:R-:W-:Y:S01]  /*cb60*/  BPT.TRAP 0x1 ;  /* 0x000000040000795c */ /* 0x000fe20000300000 */
.L_x_30:
[----:B------:R-:W-:Y:S02]  /*cb70*/  UISETP.GT.AND UP2, UPT, UR45, 0x1, UPT ;  /* 0x000000012d00788c */ /* 0x000fe4000bf44270 */
[----:B------:R-:W-:Y:S02]  /*cb80*/  UIADD3 UR47, UR47, 0x1, URZ ;  /* 0x000000012f2f7890 */ /* 0x000fe4000fffe03f */
[----:B------:R-:W-:Y:S02]  /*cb90*/  UIADD3 UR44, UR44, 0x1, URZ ;  /* 0x000000012c2c7890 */ /* 0x000fe4000fffe03f */
[----:B------:R-:W-:Y:S01]  /*cba0*/  PLOP3.LUT P0, PT, PT, PT, UP2, 0x80, 0x0 ;  /* 0x000000000000781c */ /* 0x000fe20003f0f028 */
[----:B------:R-:W-:Y:S02]  /*cbb0*/  UISETP.NE.AND UP0, UPT, UR47, 0x4, UPT ;  /* 0x000000042f00788c */ /* 0x000fe4000bf05270 */
[----:B------:R-:W-:Y:S02]  /*cbc0*/  UIADD3 UR14, UR45, -0x1, URZ ;  /* 0xffffffff2d0e7890 */ /* 0x000fe4000fffe03f */
[----:B------:R-:W-:-:S02]  /*cbd0*/  USEL UR13, URZ, 0x1, UP0 ;  /* 0x000000013f0d7887 */ /* 0x000fc40008000000 */
[----:B------:R-:W-:Y:S02]  /*cbe0*/  UISETP.NE.AND UP1, UPT, UR44, 0x4, UPT ;  /* 0x000000042c00788c */ /* 0x000fe4000bf25270 */
[----:B------:R-:W-:Y:S02]  /*cbf0*/  ULOP3.LUT UR46, UR46, UR13, URZ, 0x3c, !UPT ;  /* 0x0000000d2e2e7292 */ /* 0x000fe4000f8e3c3f */
[----:B------:R-:W-:Y:S02]  /*cc00*/  USEL UR47, UR47, URZ, UP0 ;  /* 0x0000003f2f2f7287 */ /* 0x000fe40008000000 */
[----:B------:R-:W-:Y:S01]  /*cc10*/  USEL UR44, UR44, URZ, UP1 ;  /* 0x0000003f2c2c7287 */ /* 0x000fe20008800000 */
[----:B------:R-:W-:Y:S01]  /*cc20*/  UMOV UR13, 0x1 ;  /* 0x00000001000d7882 */ /* 0x000fe20000000000 */
[----:B------:R-:W-:Y:S01]  /*cc30*/  UMOV UR45, UR14 ;  /* 0x0000000e002d7c82 */ /* 0x000fe20008000000 */
[----:B------:R-:W-:Y:S09]  /*cc40*/  @P0 BRA `(.L_x_31) ;  /* 0xffffffa400580947 */ /* 0x000ff2000383ffff */
.L_x_23:
[----:B------:R-:W-:-:S04]  /*cc50*/  UISETP.NE.AND UP0, UPT, UR6, URZ, UPT ;  /* 0x0000003f0600728c */ /* 0x000fc8000bf05270 */
[----:B------:R-:W-:-:S06]  /*cc60*/  USEL UR6, URZ, 0x1, !UP0 ;  /* 0x000000013f067887 */ /* 0x000fcc000c000000 */
[----:B------:R-:W-:-:S13]  /*cc70*/  ISETP.NE.AND P0, PT, RZ, UR6, PT ;  /* 0x00000006ff007c0c */ /* 0x000fda000bf05270 */
[----:B------:R-:W-:Y:S05]  /*cc80*/  @!P0 BRA `(.L_x_32) ;  /* 0x0000002800d88947 */ /* 0x000fea0003800000 */
[----:B------:R2:W-:Y:S04]  /*cc90*/  STL [R1+0x408], R41 ;  /* 0x0004082901007387 */ /* 0x0005e80000100800 */
[----:B--2---:R-:W2:Y:S04]  /*cca0*/  LDL.LU R41, [R1+0x40] ;  /* 0x0000400001297983 */ /* 0x004ea80000300800 */
[----:B------:R4:W-:Y:S04]  /*ccb0*/  STL [R1+0x404], R42 ;  /* 0x0004042a01007387 */ /* 0x0009e80000100800 */
[----:B----4-:R-:W4:Y:S04]  /*ccc0*/  LDL.LU R42, [R1+0x44] ;  /* 0x00004400012a7983 */ /* 0x010f280000300800 */
[----:B------:R0:W-:Y:S04]  /*ccd0*/  STL [R1+0x400], R43 ;  /* 0x0004002b01007387 */ /* 0x0001e80000100800 */
[----:B0-----:R-:W3:Y:S04]  /*cce0*/  LDL.LU R43, [R1+0x48] ;  /* 0x00004800012b7983 */ /* 0x001ee80000300800 */
        /* <DEDUP_REMOVED lines=10> */
[----:B------:R-:W3:Y:S04]  /*cd90*/  LDL.LU R5, [R1+0x7c] ;  /* 0x00007c0001057983 */ /* 0x000ee80000300800 */
[----:B------:R0:W-:Y:S04]  /*cda0*/  STL [R1+0x3e8], R49 ;  /* 0x0003e83101007387 */ /* 0x0001e80000100800 */
[----:B0-----:R-:W3:Y:S04]  /*cdb0*/  LDL.LU R49, [R1] ;  /* 0x0000000001317983 */ /* 0x001ee80000300800 */
        /* <DEDUP_REMOVED lines=43> */
[----:B0-----:R-:W3:Y:S01]  /*d070*/  LDL.LU R39, [R1+0x60] ;  /* 0x0000600001277983 */ /* 0x001ee20000300800 */
[----:B--2---:R-:W-:Y:S01]  /*d080*/  FADD R4, R41, R4 ;  /* 0x0000000429047221 */ /* 0x004fe20000000000 */
[----:B----4-:R-:W-:Y:S01]  /*d090*/  FADD R3, R42, R3 ;  /* 0x000000032a037221 */ /* 0x010fe20000000000 */
[----:B---3--:R-:W-:Y:S01]  /*d0a0*/  FADD R2, R43, R2 ;  /* 0x000000022b027221 */ /* 0x008fe20000000000 */
[----:B------:R-:W2:Y:S01]  /*d0b0*/  LDL.LU R41, [R1+0x408] ;  /* 0x0004080001297983 */ /* 0x000ea20000300800 */
[----:B-----5:R-:W-:Y:S01]  /*d0c0*/  FADD R0, R44, R0 ;  /* 0x000000002c007221 */ /* 0x020fe20000000000 */
[----:B------:R-:W-:-:S02]  /*d0d0*/  FADD R6, R45, R6 ;  /* 0x000000062d067221 */ /* 0x000fc40000000000 */
[----:B------:R-:W3:Y:S01]  /*d0e0*/  LDL.LU R42, [R1+0x404] ;  /* 0x00040400012a7983 */ /* 0x000ee20000300800 */
[----:B------:R-:W-:-:S03]  /*d0f0*/  FADD R7, R46, R7 ;  /* 0x000000072e077221 */ /* 0x000fc60000000000 */
[----:B------:R-:W4:Y:S01]  /*d100*/  LDL.LU R43, [R1+0x400] ;  /* 0x00040000012b7983 */ /* 0x000f220000300800 */
[----:B------:R-:W-:-:S03]  /*d110*/  FADD R8, R47, R8 ;  /* 0x000000082f087221 */ /* 0x000fc60000000000 */
[----:B------:R-:W4:Y:S01]  /*d120*/  LDL.LU R44, [R1+0x3fc] ;  /* 0x0003fc00012c7983 */ /* 0x000f220000300800 */
[----:B------:R-:W-:-:S03]  /*d130*/  FADD R9, R48, R9 ;  /* 0x0000000930097221 */ /* 0x000fc60000000000 */
[----:B------:R-:W4:Y:S04]  /*d140*/  LDL.LU R45, [R1+0x3f8] ;  /* 0x0003f800012d7983 */ /* 0x000f280000300800 */
[----:B------:R-:W4:Y:S04]  /*d150*/  LDL.LU R46, [R1+0x3f4] ;  /* 0x0003f400012e7983 */ /* 0x000f280000300800 */
[----:B------:R-:W4:Y:S04]  /*d160*/  LDL.LU R47, [R1+0x3f0] ;  /* 0x0003f000012f7983 */ /* 0x000f280000300800 */
[----:B------:R-:W4:Y:S01]  /*d170*/  LDL.LU R48, [R1+0x3ec] ;  /* 0x0003ec0001307983 */ /* 0x000f220000300800 */
[----:B------:R-:W-:Y:S01]  /*d180*/  FADD R17, R5, R17 ;  /* 0x0000001105117221 */ /* 0x000fe20000000000 */
        /* <DEDUP_REMOVED lines=17> */
[----:B------:R-:W-:-:S02]  /*d2a0*/  FADD R10, R39, R10 ;  /* 0x0000000a270a7221 */ /* 0x000fc40000000000 */
[----:B------:R-:W2:Y:S04]  /*d2b0*/  LDL.LU R39, [R1+0x80] ;  /* 0x0000800001277983 */ /* 0x000ea80000300800 */
[----:B------:R-:W3:Y:S04]  /*d2c0*/  LDL.LU R5, [R1+0x84] ;  /* 0x0000840001057983 */ /* 0x000ee80000300800 */
        /* <DEDUP_REMOVED lines=19> */
[----:B------:R-:W-:Y:S01]  /*d400*/  FADD R223, R36, R223 ;  /* 0x000000df24df7221 */ /* 0x000fe20000000000 */
[----:B------:R-:W-:Y:S01]  /*d410*/  FADD R222, R37, R222 ;  /* 0x000000de25de7221 */ /* 0x000fe20000000000 */
[----:B------:R-:W-:Y:S01]  /*d420*/  FADD R221, R38, R221 ;  /* 0x000000dd26dd7221 */ /* 0x000fe20000000000 */
[----:B------:R-:W4:Y:S04]  /*d430*/  LDL.LU R34, [R1+0xa0] ;  /* 0x0000a00001227983 */ /* 0x000f280000300800 */
        /* <DEDUP_REMOVED lines=8> */
[----:B--2---:R-:W-:-:S05]  /*d4c0*/  FADD R39, R204, R39 ;  /* 0x00000027cc277221 */ /* 0x004fca0000000000 */
[----:B------:R0:W-:Y:S04]  /*d4d0*/  STL [R1+0x80], R39 ;  /* 0x0000802701007387 */ /* 0x0001e80000100800 */
[----:B0-----:R-:W2:Y:S01]  /*d4e0*/  LDL.LU R39, [R1+0xb4] ;  /* 0x0000b40001277983 */ /* 0x001ea20000300800 */
[----:B---3--:R-:W-:-:S03]  /*d4f0*/  FADD R5, R205, R5 ;  /* 0x00000005cd057221 */ /* 0x008fc60000000000 */
[----:B------:R-:W3:Y:S01]  /*d500*/  LDL.LU R205, [R1+0xe8] ;  /* 0x0000e80001cd7983 */ /* 0x000ee20000300800 */
[----:B----4-:R-:W-:-:S03]  /*d510*/  FADD R28, R206, R28 ;  /* 0x0000001cce1c7221 */ /* 0x010fc60000000000 */
[----:B------:R-:W4:Y:S04]  /*d520*/  LDL.LU R204, [R1+0xec] ;  /* 0x0000ec0001cc7983 */ /* 0x000f280000300800 */
[----:B------:R-:W4:Y:S01]  /*d530*/  LDL.LU R203, [R1+0xf0] ;  /* 0x0000f00001cb7983 */ /* 0x000f220000300800 */
[----:B------:R-:W-:-:S03]  /*d540*/  FADD R29, R207, R29 ;  /* 0x0000001dcf1d7221 */ /* 0x000fc60000000000 */
[----:B------:R0:W-:Y:S04]  /*d550*/  STL [R1+0x84], R5 ;  /* 0x0000840501007387 */ /* 0x0001e80000100800 */
[----:B------:R-:W4:Y:S04]  /*d560*/  LDL.LU R202, [R1+0xf4] ;  /* 0x0000f40001ca7983 */ /* 0x000f280000300800 */
[----:B------:R-:W4:Y:S01]  /*d570*/  LDL.LU R201, [R1+0xf8] ;  /* 0x0000f80001c97983 */ /* 0x000f220000300800 */
[----:B------:R-:W-:-:S03]  /*d580*/  FADD R30, R208, R30 ;  /* 0x0000001ed01e7221 */ /* 0x000fc60000000000 */
[----:B------:R-:W4:Y:S04]  /*d590*/  LDL.LU R200, [R1+0xfc] ;  /* 0x0000fc0001c87983 */ /* 0x000f280000300800 */
[----:B0-----:R-:W4:Y:S04]  /*d5a0*/  LDL.LU R5, [R1+0x100] ;  /* 0x0001000001057983 */ /* 0x001f280000300800 */
[----:B------:R0:W-:Y:S01]  /*d5b0*/  STL [R1+0x88], R28 ;  /* 0x0000881c01007387 */ /* 0x0001e20000100800 */
[----:B------:R-:W-:Y:S01]  /*d5c0*/  FADD R31, R209, R31 ;  /* 0x0000001fd11f7221 */ /* 0x000fe20000000000 */
[----:B------:R-:W-:-:S02]  /*d5d0*/  FADD R32, R210, R32 ;  /* 0x00000020d2207221 */ /* 0x000fc40000000000 */
[----:B0-----:R-:W4:Y:S04]  /*d5e0*/  LDL.LU R28, [R1+0x3bc] ;  /* 0x0003bc00011c7983 */ /* 0x001f280000300800 */
[----:B------:R-:W4:Y:S04]  /*d5f0*/  LDL.LU R206, [R1+0xe4] ;  /* 0x0000e40001ce7983 */ /* 0x000f280000300800 */
[----:B------:R0:W-:Y:S01]  /*d600*/  STL [R1+0x8c], R29 ;  /* 0x00008c1d01007387 */ /* 0x0001e20000100800 */
[----:B------:R-:W-:-:S03]  /*d610*/  FADD R33, R211, R33 ;  /* 0x00000021d3217221 */ /* 0x000fc60000000000 */
        /* <DEDUP_REMOVED lines=22> */
[----:B------:R0:W-:Y:S04]  /*d780*/  STL [R1+0xa4], R35 ;  /* 0x0000a42301007387 */ /* 0x0001e80000100800 */
        /* <DEDUP_REMOVED lines=10> */
[----:B------:R-:W4:Y:S01]  /*d830*/  LDL.LU R184, [R1+0xbc] ;  /* 0x0000bc0001b87983 */ /* 0x000f220000300800 */
[----:B--2---:R-:W-:-:S05]  /*d840*/  FADD R39, R185, R39 ;  /* 0x00000027b9277221 */ /* 0x004fca0000000000 */
[----:B------:R0:W-:Y:S04]  /*d850*/  STL [R1+0xb4], R39 ;  /* 0x0000b42701007387 */ /* 0x0001e80000100800 */
[----:B0-----:R-:W2:Y:S04]  /*d860*/  LDL.LU R39, [R1+0x390] ;  /* 0x0003900001277983 */ /* 0x001ea80000300800 */
[----:B------:R-:W2:Y:S01]  /*d870*/  LDL.LU R185, [R1+0xb8] ;  /* 0x0000b80001b97983 */ /* 0x000ea20000300800 */
[----:B---3--:R-:W-:Y:S01]  /*d880*/  FADD R205, R198, R205 ;  /* 0x000000cdc6cd7221 */ /* 0x008fe20000000000 */
[----:B----4-:R-:W-:Y:S01]  /*d890*/  FADD R204, R199, R204 ;  /* 0x000000ccc7cc7221 */ /* 0x010fe20000000000 */
        /* <DEDUP_REMOVED lines=16> */
[----:B--2---:R-:W-:-:S05]  /*d9a0*/  FADD R185, R186, R185 ;  /* 0x000000b9bab97221 */ /* 0x004fca0000000000 */
[----:B------:R0:W-:Y:S04]  /*d9b0*/  STL [R1+0xb8], R185 ;  /* 0x0000b8b901007387 */ /* 0x0001e80000100800 */
        /* <DEDUP_REMOVED lines=15> */
[----:B------:R-:W4:Y:S04]  /*dab0*/  LDL.LU R197, [R1+0x104] ;  /* 0x0001040001c57983 */ /* 0x000f280000300800 */
[----:B------:R1:W-:Y:S04]  /*dac0*/  STL [R1+0xf8], R201 ;  /* 0x0000f8c901007387 */ /* 0x0003e80000100800 */
[----:B------:R-:W4:Y:S04]  /*dad0*/  LDL.LU R196, [R1+0x108] ;  /* 0x0001080001c47983 */ /* 0x000f280000300800 */
[----:B------:R1:W-:Y:S04]  /*dae0*/  STL [R1+0xfc], R200 ;  /* 0x0000fcc801007387 */ /* 0x0003e80000100800 */
        /* <DEDUP_REMOVED lines=12> */
[----:B--2---:R-:W2:Y:S04]  /*dbb0*/  LDL.LU R184, [R1+0x138] ;  /* 0x0001380001b87983 */ /* 0x004ea80000300800 */
[----:B---3--:R-:W3:Y:S04]  /*dbc0*/  LDL.LU R215, [R1+0x13c] ;  /* 0x00013c0001d77983 */ /* 0x008ee80000300800 */
        /* <DEDUP_REMOVED lines=16> */
[----:B------:R-:W-:-:S05]  /*dcd0*/  FADD R197, R173, R197 ;  /* 0x000000c5adc57221 */ /* 0x000fca0000000000 */
[----:B------:R0:W-:Y:S01]  /*dce0*/  STL [R1+0x104], R197 ;  /* 0x000104c501007387 */ /* 0x0001e20000100800 */
[----:B------:R-:W-:-:S05]  /*dcf0*/  FADD R196, R174, R196 ;  /* 0x000000c4aec47221 */ /* 0x000fca0000000000 */
[----:B------:R1:W-:Y:S01]  /*dd00*/  STL [R1+0x108], R196 ;  /* 0x000108c401007387 */ /* 0x0003e20000100800 */
[----:B------:R-:W-:-:S05]  /*dd10*/  FADD R195, R175, R195 ;  /* 0x000000c3afc37221 */ /* 0x000fca0000000000 */
[----:B------:R1:W-:Y:S01]  /*dd20*/  STL [R1+0x10c], R195 ;  /* 0x00010cc301007387 */ /* 0x0003e20000100800 */
[----:B------:R-:W-:Y:S01]  /*dd30*/  FADD R194, R176, R194 ;  /* 0x000000c2b0c27221 */ /* 0x000fe20000000000 */
        /* <DEDUP_REMOVED lines=67> */
[----:B--2---:R-:W2:Y:S04]  /*e170*/  LDL.LU R185, [R1+0x1b0] ;  /* 0x0001b00001b97983 */ /* 0x004ea80000300800 */
        /* <DEDUP_REMOVED lines=354> */
[----:B------:R-:W-:Y:S01]  /*f7a0*/  FADD R200, R38, R200 ;  /* 0x000000c826c87221 */ /* 0x000fe20000000000 */
[----:B------:R-:W-:-:S05]  /*f7b0*/  FADD R5, R5, R39 ;  /* 0x0000002705057221 */ /* 0x000fca0000000000 */
[----:B------:R0:W-:Y:S04]  /*f7c0*/  STL [R1+0x36c], R5 ;  /* 0x00036c0501007387 */ /* 0x0001e80000100800 */
[----:B------:R0:W-:Y:S04]  /*f7d0*/  STL [R1+0x364], R201 ;  /* 0x000364c901007387 */ /* 0x0001e80000100800 */
[----:B------:R0:W-:Y:S02]  /*f7e0*/  STL [R1+0x368], R200 ;  /* 0x000368c801007387 */ /* 0x0001e40000100800 */
.L_x_32:
[----:B0-----:R-:W0:Y:S02]  /*f7f0*/  LDC R5, c[0x0][0x28c] ;  /* 0x0000a300ff057b82 */ /* 0x001e240000000800 */
[----:B0-----:R-:W-:-:S13]  /*f800*/  ISETP.GE.AND P0, PT, R5, 0x1, PT ;  /* 0x000000010500780c */ /* 0x001fda0003f06270 */
[----:B------:R-:W-:Y:S05]  /*f810*/  @!P0 BRA `(.L_x_33) ;  /* 0x0000000000588947 */ /* 0x000fea0003800000 */
[----:B------:R-:W-:-:S06]  /*f820*/  UISETP.NE.AND UP0, UPT, UR8, 0x3, UPT ;  /* 0x000000030800788c */ /* 0x000fcc000bf05270 */
[----:B------:R-:W-:-:S13]  /*f830*/  PLOP3.LUT P0, PT, PT, PT, UP0, 0x80, 0x0 ;  /* 0x000000000000781c */ /* 0x000fda0003f0f008 */
[----:B------:R-:W-:Y:S05]  /*f840*/  @!P0 BRA `(.L_x_34) ;  /* 0x0000000000048947 */ /* 0x000fea0003800000 */
[----:B------:R-:W-:Y:S01]  /*f850*/  BPT.TRAP 0x1 ;  /* 0x000000040000795c */ /* 0x000fe20000300000 */
.L_x_34:
[----:B------:R-:W2:Y:S04]  /*f860*/  LDL R5, [R1+0x370] ;  /* 0x0003700001057983 */ /* 0x000ea80000100800 */
[----:B------:R-:W4:Y:S01]  /*f870*/  LDL R25, [R1+0x374] ;  /* 0x0003740001197983 */ /* 0x000f220000100800 */
[----:B------:R-:W-:Y:S01]  /*f880*/  UISETP.LT.AND UP1, UPT, UR11, 0x1, UPT ;  /* 0x000000010b00788c */ /* 0x000fe2000bf21270 */
[----:B--2---:R-:W-:Y:S01]  /*f890*/  ISETP.NE.AND P0, PT, R5, RZ, PT ;  /* 0x000000ff0500720c */ /* 0x004fe20003f05270 */
[----:B------:R-:W-:-:S12]  /*f8a0*/  IMAD.U32 R5, RZ, RZ, UR9 ;  /* 0x00000009ff057e24 */ /* 0x000fd8000f8e00ff */
[----:B------:R-:W-:-:S05]  /*f8b0*/  VOTEU.ANY UP0, P0 ;  /* 0x00000000003f7886 */ /* 0x000fca0000000100 */
[----:B------:R-:W-:-:S04]  /*f8c0*/  @UP0 USEL UR6, UR11, 0x1, UP1 ;  /* 0x000000010b060887 */ /* 0x000fc80008800000 */
[----:B------:R-:W-:Y:S02]  /*f8d0*/  @UP0 UIADD3 UR6, UR5, UR11, -UR6 ;  /* 0x0000000b05060290 */ /* 0x000fe4000fffe806 */
[----:B------:R-:W-:-:S04]  /*f8e0*/  UISETP.GT.U32.AND UP0, UPT, UR7, 0x1, UPT ;  /* 0x000000010700788c */ /* 0x000fc8000bf04070 */
[----:B------:R-:W-:-:S04]  /*f8f0*/  IMAD.U32 R24, RZ, RZ, UR6 ;  /* 0x00000006ff187e24 */ /* 0x000fc8000f8e00ff */
[----:B------:R-:W-:-:S05]  /*f900*/  @P0 IMAD.SHL.U32 R24, R24, 0x8, RZ ;  /* 0x0000000818180824 */ /* 0x000fca00078e00ff */
[----:B------:R-:W-:-:S04]  /*f910*/  @P0 LOP3.LUT R24, R24, 0x18, RZ, 0xc0, !PT ;  /* 0x0000001818180812 */ /* 0x000fc800078ec0ff */
[----:B------:R-:W-:-:S04]  /*f920*/  @P0 IADD3 R5, R5, 0x20, R24 ;  /* 0x0000002005050810 */ /* 0x000fc80007ffe018 */
[----:B----4-:R-:W-:-:S04]  /*f930*/  @P0 PRMT R5, R25, 0x654, R5 ;  /* 0x0000065419050816 */ /* 0x010fc80000000005 */
[----:B------:R0:W-:Y:S01]  /*f940*/  @P0 SYNCS.ARRIVE.TRANS64.RED.A1T0 RZ, [R5+URZ], RZ ;  /* 0x000000ff05ff09a7 */ /* 0x0001e2000810043f */
[----:B------:R-:W-:-:S13]  /*f950*/  PLOP3.LUT P0, PT, PT, PT, UP0, 0x80, 0x0 ;  /* 0x000000000000781c */ /* 0x000fda0003f0f008 */
[----:B0-----:R-:W-:Y:S05]  /*f960*/  @P0 BRA `(.L_x_33) ;  /* 0x0000000000040947 */ /* 0x001fea0003800000 */
[----:B------:R-:W-:Y:S01]  /*f970*/  BPT.TRAP 0x1 ;  /* 0x000000040000795c */ /* 0x000fe20000300000 */
.L_x_33:
[----:B------:R-:W2:Y:S01]  /*f980*/  LDL.LU R24, [R1+0x380] ;  /* 0x0003800001187983 */ /* 0x000ea20000300800 */
[----:B------:R-:W0:Y:S01]  /*f990*/  LDC R5, c[0x0][0x288] ;  /* 0x0000a200ff057b82 */ /* 0x000e220000000800 */
[----:B------:R-:W-:Y:S02]  /*f9a0*/  ULDC UR6, c[0x0][0x284] ;  /* 0x0000a10000067ab9 */ /* 0x000fe40000000800 */
[----:B------:R-:W4:Y:S01]  /*f9b0*/  LDL.LU R25, [R1+0x384] ;  /* 0x0003840001197983 */ /* 0x000f220000300800 */
[----:B------:R-:W1:Y:S02]  /*f9c0*/  S2R R26, SR_TID.X ;  /* 0x00000000001a7919 */ /* 0x000e640000002100 */
[----:B-1----:R-:W-:Y:S02]  /*f9d0*/  SHF.R.U32.HI R35, RZ, 0x7, R26 ;  /* 0x00000007ff237819 */ /* 0x002fe4000001161a */
[----:B------:R-:W-:Y:S02]  /*f9e0*/  LOP3.LUT R34, R26, 0x3, RZ, 0xc0, !PT ;  /* 0x000000031a227812 */ /* 0x000fe400078ec0ff */
[----:B------:R-:W-:-:S03]  /*f9f0*/  LOP3.LUT R35, R35, 0x1, RZ, 0xc0, !PT ;  /* 0x0000000123237812 */ /* 0x000fc600078ec0ff */
[----:B0-----:R-:W-:Y:S02]  /*fa00*/  IMAD R34, R34, -0x2, R5 ;  /* 0xfffffffe22227824 */ /* 0x001fe400078e0205 */
[----:B------:R-:W-:Y:S02]  /*fa10*/  IMAD.SHL.U32 R36, R35, 0x40, RZ ;  /* 0x0000004023247824 */ /* 0x000fe400078e00ff */
[----:B------:R-:W-:Y:S02]  /*fa20*/  IMAD.SHL.U32 R33, R26, 0x2, RZ ;  /* 0x000000021a217824 */ /* 0x000fe400078e00ff */
[----:B------:R-:W-:Y:S02]  /*fa30*/  IMAD.MOV.U32 R37, RZ, RZ, RZ ;  /* 0x000000ffff257224 */ /* 0x000fe400078e00ff */
[----:B------:R-:W-:Y:S02]  /*fa40*/  IMAD.MOV.U32 R40, RZ, RZ, -0x1 ;  /* 0xffffffffff287424 */ /* 0x000fe400078e00ff */
[----:B--2---:R-:W-:Y:S01]  /*fa50*/  IMAD R32, R24, 0xe0, RZ ;  /* 0x000000e018207824 */ /* 0x004fe200078e02ff */
[----:B------:R-:W-:-:S04]  /*fa60*/  SHF.R.U32.HI R24, RZ, 0x2, R26 ;  /* 0x00000002ff187819 */ /* 0x000fc8000001161a */
[----:B------:R-:W-:Y:S02]  /*fa70*/  ISETP.GE.AND P0, PT, R32, R5, PT ;  /* 0x000000052000720c */ /* 0x000fe40003f06270 */
[----:B------:R-:W-:Y:S02]  /*fa80*/  LOP3.LUT R24, R24, 0x7, RZ, 0xc0, !PT ;  /* 0x0000000718187812 */ /* 0x000fe400078ec0ff */
[----:B------:R-:W-:Y:S02]  /*fa90*/  LOP3.LUT R5, R26, 0x60, RZ, 0xc0, !PT ;  /* 0x000000601a057812 */ /* 0x000fe400078ec0ff */
[----:B------:R-:W-:Y:S02]  /*faa0*/  LOP3.LUT R36, R36, 0x40, R24, 0xe2, !PT ;  /* 0x0000004024247812 */ /* 0x000fe400078ee218 */
[----:B------:R-:W-:-:S04]  /*fab0*/  SHF.R.U32.HI R5, RZ, 0x1, R5 ;  /* 0x00000001ff057819 */ /* 0x000fc80000011605 */
[-C--:B------:R-:W-:Y:S02]  /*fac0*/  LOP3.LUT R36, R36, R5.reuse, RZ, 0xfc, !PT ;  /* 0x0000000524247212 */ /* 0x080fe400078efcff */
[----:B------:R-:W-:-:S05]  /*fad0*/  IADD3 R5, RZ, -R5, -R24 ;  /* 0x80000005ff057210 */ /* 0x000fca0007ffe818 */
[----:B------:R-:W-:Y:S02]  /*fae0*/  IMAD R35, R35, -0x40, R5 ;  /* 0xffffffc023237824 */ /* 0x000fe400078e0205 */
[----:B----4-:R-:W-:-:S05]  /*faf0*/  IMAD R5, R25, 0xc0, RZ ;  /* 0x000000c019057824 */ /* 0x010fca00078e02ff */
[C---:B------:R-:W-:Y:S02]  /*fb00*/  ISETP.GE.OR P0, PT, R5.reuse, UR6, P0 ;  /* 0x0000000605007c0c */ /* 0x040fe40008706670 */
[----:B------:R-:W-:Y:S01]  /*fb10*/  IADD3 R35, -R5, UR6, R35 ;  /* 0x0000000605237c10 */ /* 0x000fe2000fffe123 */
[----:B------:R-:W-:Y:S01]  /*fb20*/  IMAD.IADD R34, R34, 0x1, -R32 ;  /* 0x0000000122227824 */ /* 0x000fe200078e0a20 */
[----:B------:R-:W-:Y:S01]  /*fb30*/  LOP3.LUT R32, R32, 0x6, R33, 0xf8, !PT ;  /* 0x0000000620207812 */ /* 0x000fe200078ef821 */
[----:B------:R-:W-:-:S08]  /*fb40*/  IMAD.WIDE R36, R25, 0xc0, R36 ;  /* 0x000000c019247825 */ /* 0x000fd000078e0224 */
[----:B------:R-:W-:Y:S05]  /*fb50*/  @P0 BRA `(.L_x_35) ;  /* 0x00000108008c0947 */ /* 0x000fea0003800000 */
[----:B------:R-:W0:Y:S01]  /*fb60*/  LDC.64 R28, c[0x0][0x5c8] ;  /* 0x00017200ff1c7b82 */ /* 0x000e220000000a00 */
[----:B------:R-:W-:Y:S01]  /*fb70*/  USHF.R.S32.HI UR9, URZ, 0x1f, UR42 ;  /* 0x0000001f3f097899 */ /* 0x000fe2000801142a */
[--C-:B------:R-:W-:Y:S01]  /*fb80*/  SHF.R.S32.HI R33, RZ, 0x1f, R32.reuse ;  /* 0x0000001fff217819 */ /* 0x100fe20000011420 */
[----:B------:R-:W-:Y:S01]  /*fb90*/  ULDC.64 UR12, c[0x0][0x5d0] ;  /* 0x00017400000c7ab9 */ /* 0x000fe20000000a00 */
[----:B------:R-:W-:Y:S01]  /*fba0*/  BSSY B0, `(.L_x_35) ;  /* 0x000109e000007945 */ /* 0x000fe20003800000 */
[----:B------:R-:W-:Y:S02]  /*fbb0*/  UIMAD UR6, UR9, UR12, URZ ;  /* 0x0000000c090672a4 */ /* 0x000fe4000f8e023f */
[----:B------:R-:W-:Y:S02]  /*fbc0*/  IMAD.U32 R26, RZ, RZ, UR12 ;  /* 0x0000000cff1a7e24 */ /* 0x000fe4000f8e00ff */
[----:B------:R-:W-:Y:S02]  /*fbd0*/  UIMAD UR6, UR42, UR13, UR6 ;  /* 0x0000000d2a0672a4 */ /* 0x000fe4000f8e0206 */
[----:B------:R-:W-:Y:S01]  /*fbe0*/  IMAD.WIDE.U32 R26, R26, UR42, R32 ;  /* 0x0000002a1a1a7c25 */ /* 0x000fe2000f8e0020 */
[----:B------:R-:W-:-:S03]  /*fbf0*/  ULDC.64 UR12, c[0x0][0x5c0] ;  /* 0x00017000000c7ab9 */ /* 0x000fc60000000a00 */
[----:B------:R-:W-:Y:S02]  /*fc00*/  VIADD R27, R27, UR6 ;  /* 0x000000061b1b7c36 */ /* 0x000fe40008000000 */
[-C--:B0-----:R-:W-:Y:S01]  /*fc10*/  IMAD R5, R37, R28.reuse, RZ ;  /* 0x0000001c25057224 */ /* 0x081fe200078e02ff */
[----:B------:R-:W-:Y:S01]  /*fc20*/  SHF.L.U64.HI R38, R28, 0x3, R29 ;  /* 0x000000031c267819 */ /* 0x000fe2000001021d */
[----:B------:R-:W-:-:S04]  /*fc30*/  IMAD.WIDE.U32 R26, R36, R28, R26 ;  /* 0x0000001c241a7225 */ /* 0x000fc800078e001a */
[----:B------:R-:W-:Y:S01]  /*fc40*/  IMAD R5, R36, R29, R5 ;  /* 0x0000001d24057224 */ /* 0x000fe200078e0205 */
[C---:B------:R-:W-:Y:S01]  /*fc50*/  LEA R30, P2, R28.reuse, R26, 0x7 ;  /* 0x0000001a1c1e7211 */ /* 0x040fe200078438ff */
[----:B------:R-:W-:Y:S01]  /*fc60*/  IMAD.SHL.U32 R25, R28, 0x8, RZ ;  /* 0x000000081c197824 */ /* 0x000fe200078e00ff */
[----:B------:R-:W-:Y:S01]  /*fc70*/  IADD3 R24, P5, R26, UR12, RZ ;  /* 0x0000000c1a187c10 */ /* 0x000fe2000ffbe0ff */
[----:B------:R-:W-:-:S03]  /*fc80*/  IMAD.IADD R5, R27, 0x1, R5 ;  /* 0x000000011b057824 */ /* 0x000fc600078e0205 */
[----:B------:R-:W-:Y:S02]  /*fc90*/  IADD3 R26, P0, P1, R26, UR12, R25 ;  /* 0x0000000c1a1a7c10 */ /* 0x000fe4000f91e019 */
[----:B------:R-:W-:Y:S02]  /*fca0*/  LEA.HI.X R31, R28, R5, R29, 0x7, P2 ;  /* 0x000000051c1f7211 */ /* 0x000fe400010f3c1d */
[C---:B------:R-:W-:Y:S02]  /*fcb0*/  IADD3 R28, P2, P3, R30.reuse, UR12, R25 ;  /* 0x0000000c1e1c7c10 */ /* 0x040fe4000fb5e019 */
[----:B------:R-:W-:Y:S02]  /*fcc0*/  IADD3.X R25, R5, UR13, RZ, P5, !PT ;  /* 0x0000000d05197c10 */ /* 0x000fe4000affe4ff */
[----:B------:R-:W-:Y:S02]  /*fcd0*/  FSETP.NEU.AND P5, PT, RZ, UR40, PT ;  /* 0x00000028ff007c0b */ /* 0x000fe4000bfad000 */
[----:B------:R-:W-:-:S02]  /*fce0*/  IADD3 R30, P6, R30, UR12, RZ ;  /* 0x0000000c1e1e7c10 */ /* 0x000fc4000ffde0ff */
[--C-:B------:R-:W-:Y:S02]  /*fcf0*/  IADD3.X R29, R31, UR13, R38.reuse, P2, P3 ;  /* 0x0000000d1f1d7c10 */ /* 0x100fe400097e6426 */
[----:B------:R-:W-:Y:S02]  /*fd00*/  IADD3.X R27, R5, UR13, R38, P0, P1 ;  /* 0x0000000d051b7c10 */ /* 0x000fe400087e2426 */
[----:B------:R-:W-:-:S05]  /*fd10*/  IADD3.X R31, R31, UR13, RZ, P6, !PT ;  /* 0x0000000d1f1f7c10 */ /* 0x000fca000b7fe4ff */
[----:B------:R-:W-:Y:S05]  /*fd20*/  @!P5 BRA `(.L_x_36) ;  /* 0x000000c40014d947 */ /* 0x000fea0003800000 */
[----:B------:R-:W-:Y:S01]  /*fd30*/  ULDC.64 UR12, c[0x0][0x5b8] ;  /* 0x00016e00000c7ab9 */ /* 0x000fe20000000a00 */
[----:B------:R-:W-:Y:S01]  /*fd40*/  ULDC.64 UR14, c[0x0][0x5a8] ;  /* 0x00016a00000e7ab9 */ /* 0x000fe20000000a00 */
[----:B------:R-:W-:Y:S02]  /*fd50*/  UIMAD UR6, UR9, UR12, URZ ;  /* 0x0000000c090672a4 */ /* 0x000fe4000f8e023f */
[----:B------:R-:W-:Y:S01]  /*fd60*/  IMAD.U32 R5, RZ, RZ, UR12 ;  /* 0x0000000cff057e24 */ /* 0x000fe2000f8e00ff */
[----:B------:R-:W-:Y:S01]  /*fd70*/  ISETP.GE.AND P3, PT, R35, 0x1, PT ;  /* 0x000000012300780c */ /* 0x000fe20003f66270 */
[----:B------:R-:W-:Y:S01]  /*fd80*/  BSSY B1, `(.L_x_37) ;  /* 0x000000f000017945 */ /* 0x000fe20003800000 */
[----:B------:R-:W-:Y:S02]  /*fd90*/  UIMAD UR6, UR42, UR13, UR6 ;  /* 0x0000000d2a0672a4 */ /* 0x000fe4000f8e0206 */
[----:B------:R-:W-:Y:S01]  /*fda0*/  IMAD.WIDE.U32 R32, R5, UR42, R32 ;  /* 0x0000002a05207c25 */ /* 0x000fe2000f8e0020 */
[----:B------:R-:W-:-:S03]  /*fdb0*/  ULDC.64 UR12, c[0x0][0x5b0] ;  /* 0x00016c00000c7ab9 */ /* 0x000fc60000000a00 */
[----:B------:R-:W-:Y:S02]  /*fdc0*/  IMAD.MOV.U32 R38, RZ, RZ, R32 ;  /* 0x000000ffff267224 */ /* 0x000fe400078e0020 */
[----:B------:R-:W-:Y:S02]  /*fdd0*/  VIADD R39, R33, UR6 ;  /* 0x0000000621277c36 */ /* 0x000fe40008000000 */
[----:B------:R-:W-:Y:S02]  /*fde0*/  IMAD R5, R37, UR12, RZ ;  /* 0x0000000c25057c24 */ /* 0x000fe4000f8e02ff */
[----:B------:R-:W-:-:S04]  /*fdf0*/  IMAD.WIDE.U32 R32, R36, UR12, R38 ;  /* 0x0000000c24207c25 */ /* 0x000fc8000f8e0026 */
[----:B------:R-:W-:Y:S01]  /*fe00*/  IMAD R5, R36, UR13, R5 ;  /* 0x0000000d24057c24 */ /* 0x000fe2000f8e0205 */
[----:B------:R-:W-:-:S04]  /*fe10*/  IADD3 R32, P0, R32, UR14, RZ ;  /* 0x0000000e20207c10 */ /* 0x000fc8000ff1e0ff */
[--C-:B------:R-:W-:Y:S02]  /*fe20*/  IADD3.X R33, R33, UR15, R5.reuse, P0, !PT ;  /* 0x0000000f21217c10 */ /* 0x100fe400087fe405 */
[----:B------:R-:W-:Y:S02]  /*fe30*/  ISETP.LT.OR P0, PT, R34, 0x1, !P3 ;  /* 0x000000012200780c */ /* 0x000fe40005f01670 */
[----:B------:R-:W-:-:S11]  /*fe40*/  PRMT R5, RZ, 0x7610, R5 ;  /* 0x00007610ff057816 */ /* 0x000fd60000000005 */
[----:B------:R-:W-:Y:S05]  /*fe50*/  @P0 BRA `(.L_x_38) ;  /* 0x0000000000040947 */ /* 0x000fea0003800000 */
[----:B------:R0:W5:Y:S02]  /*fe60*/  LDG.E.U8 R5, desc[UR48][R32.64] ;  /* 0x0000003020057981 */ /* 0x000164000c1e1100 */
.L_x_38:
[----:B------:R-:W-:Y:S05]  /*fe70*/  BSYNC B1 ;  /* 0x0000000000017941 */ /* 0x000fea0003800000 */
.L_x_37:
[----:B-----5:R-:W-:Y:S01]  /*fe80*/  LOP3.LUT R5, R5, 0xff, RZ, 0xc0, !PT ;  /* 0x000000ff05057812 */ /* 0x020fe200078ec0ff */
[----:B------:R-:W-:Y:S03]  /*fe90*/  BSSY B1, `(.L_x_39) ;  /* 0x000000b000017945 */ /* 0x000fe60003800000 */
[----:B------:R-:W-:-:S05]  /*fea0*/  F2FP.F16.E4M3.UNPACK_B R5, R5 ;  /* 0x00000005ff05723e */ /* 0x000fca00020006ff */
[----:B------:R-:W-:-:S05]  /*feb0*/  HADD2.F32 R5, -RZ, R5.H0_H0 ;  /* 0x20000005ff057230 */ /* 0x000fca0000004100 */
[----:B------:R-:W-:-:S04]  /*fec0*/  FMUL R5, R5, UR40 ;  /* 0x0000002805057c20 */ /* 0x000fc80008400000 */
[----:B------:R-:W-:-:S05]  /*fed0*/  FFMA R4, R4, UR41, R5 ;  /* 0x0000002904047c23 */ /* 0x000fca0008000005 */
[----:B------:R-:W-:-:S05]  /*fee0*/  F2FP.SATFINITE.E4M3.F32.PACK_AB_MERGE_C R4, RZ, R4, RZ ;  /* 0x00000004ff04723e */ /* 0x000fca00048070ff */
[----:B------:R1:W-:Y:S01]  /*fef0*/  @!P0 STG.E.U8 desc[UR48][R24.64], R4 ;  /* 0x0000000418008986 */ /* 0x0003e2000c101130 */
[----:B------:R-:W-:Y:S02]  /*ff00*/  ISETP.LT.OR P0, PT, R34, 0x2, !P3 ;  /* 0x000000022200780c */ /* 0x000fe40005f01670 */
[----:B-1----:R-:W-:-:S11]  /*ff10*/  PRMT R4, RZ, 0x7610, R4 ;  /* 0x00007610ff047816 */ /* 0x002fd60000000004 */
[----:B------:R-:W-:Y:S05]  /*ff20*/  @P0 BRA `(.L_x_40) ;  /* 0x0000000000040947 */ /* 0x000fea0003800000 */
[----:B------:R1:W5:Y:S02]  /*ff30*/  LDG.E.U8 R4, desc[UR48][R32.64+0x1] ;  /* 0x0000013020047981 */ /* 0x000364000c1e1100 */
.L_x_40:
[----:B------:R-:W-:Y:S05]  /*ff40*/  BSYNC B1 ;  /* 0x0000000000017941 */ /* 0x000fea0003800000 */
.L_x_39:
[----:B-----5:R-:W-:Y:S01]  /*ff50*/  LOP3.LUT R4, R4, 0xff, RZ, 0xc0, !PT ;  /* 0x000000ff04047812 */ /* 0x020fe200078ec0ff */
[----:B------:R-:W-:Y:S01]  /*ff60*/  BSSY B1, `(.L_x_41) ;  /* 0x0000013000017945 */ /* 0x000fe20003800000 */
[----:B------:R-:W-:Y:S02]  /*ff70*/  ISETP.GE.AND P2, PT, R35, 0x9, PT ;  /* 0x000000092300780c */ /* 0x000fe40003f46270 */
[----:B------:R-:W-:-:S05]  /*ff80*/  F2FP.F16.E4M3.UNPACK_B R4, R4 ;  /* 0x00000004ff04723e */ /* 0x000fca00020006ff */
[----:B------:R-:W-:-:S05]  /*ff90*/  HADD2.F32 R4, -RZ, R4.H0_H0 ;  /* 0x20000004ff047230 */ /* 0x000fca0000004100 */
[----:B------:R-:W-:-:S04]  /*ffa0*/  FMUL R4, R4, UR40 ;  /* 0x0000002804047c20 */ /* 0x000fc80008400000 */
[----:B------:R-:W-:-:S05]  /*ffb0*/  FFMA R3, R3, UR41, R4 ;  /* 0x0000002903037c23 */ /* 0x000fca0008000004 */
[----:B------:R-:W-:-:S05]  /*ffc0*/  F2FP.SATFINITE.E4M3.F32.PACK_AB_MERGE_C R3, RZ, R3, RZ ;  /* 0x00000003ff03723e */ /* 0x000fca00048070ff */
[----:B------:R2:W-:Y:S01]  /*ffd0*/  @!P0 STG.E.U8 desc[UR48][R24.64+0x1], R3 ;  /* 0x0000010318008986 */ /* 0x0005e2000c101130 */
[----:B------:R-:W-:-:S05]  /*ffe0*/  IADD3 R4, P0, R36, 0x8, RZ ;  /* 0x0000000824047810 */ /* 0x000fca0007f1e0ff */
[----:B--2---:R-:W-:-:S04]  /*fff0*/  IMAD.X R3, RZ, RZ, R37, P0 ;  /* 0x000000ffff037224 */ /* 0x004fc800000e0625 */
[----:B------:R-:W-:-:S04]  /*10000*/  IMAD R3, R3, UR12, RZ ;  /* 0x0000000c03037c24 */ /* 0x000fc8000f8e02ff */
[C---:B------:R-:W-:Y:S02]  /*10010*/  IMAD R3, R4.reuse, UR13, R3 ;  /* 0x0000000d04037c24 */ /* 0x040fe4000f8e0203 */
[----:B------:R-:W-:-:S03]  /*10020*/  IMAD.WIDE.U32 R4, R4, UR12, R38 ;  /* 0x0000000c04047c25 */ /* 0x000fc6000f8e0026 */
[----:B------:R-:W-:-:S04]  /*10030*/  IADD3 R4, P0, R4, UR14, RZ ;  /* 0x0000000e04047c10 */ /* 0x000fc8000ff1e0ff */
[--C-:B------:R-:W-:Y:S02]  /*10040*/  IADD3.X R5, R5, UR15, R3.reuse, P0, !PT ;  /* 0x0000000f05057c10 */ /* 0x100fe400087fe403 */
[----:B------:R-:W-:Y:S02]  /*10050*/  ISETP.LT.OR P0, PT, R34, 0x1, !P2 ;  /* 0x000000012200780c */ /* 0x000fe40005701670 */
[----:B------:R-:W-:-:S11]  /*10060*/  PRMT R3, RZ, 0x7610, R3 ;  /* 0x00007610ff037816 */ /* 0x000fd60000000003 */
[----:B------:R-:W-:Y:S05]  /*10070*/  @P0 BRA `(.L_x_42) ;  /* 0x0000000000040947 */ /* 0x000fea0003800000 */
[----:B------:R2:W5:Y:S02]  /*10080*/  LDG.E.U8 R3, desc[UR48][R4.64] ;  /* 0x0000003004037981 */ /* 0x000564000c1e1100 */
.L_x_42:
[----:B------:R-:W-:Y:S05]  /*10090*/  BSYNC B1 ;  /* 0x0000000000017941 */ /* 0x000fea0003800000 */
.L_x_41:
        /* <DEDUP_REMOVED lines=9> */
[----:B----4-:R-:W-:-:S11]  /*10130*/  PRMT R2, RZ, 0x7610, R2 ;  /* 0x00007610ff027816 */ /* 0x010fd60000000002 */
[----:B------:R-:W-:Y:S05]  /*10140*/  @P0 BRA `(.L_x_44) ;  /* 0x0000000000040947 */ /* 0x000fea0003800000 */
[----:B------:R4:W5:Y:S02]  /*10150*/  LDG.E.U8 R2, desc[UR48][R4.64+0x1] ;  /* 0x0000013004027981 */ /* 0x000964000c1e1100 */
.L_x_44:
[----:B------:R-:W-:Y:S05]  /*10160*/  BSYNC B1 ;  /* 0x0000000000017941 */ /* 0x000fea0003800000 */
.L_x_43:
[----:B-----5:R-:W-:Y:S01]  /*10170*/  LOP3.LUT R2, R2, 0xff, RZ, 0xc0, !PT ;  /* 0x000000ff02027812 */ /* 0x020fe200078ec0ff */
[----:B------:R-:W-:Y:S01]  /*10180*/  BSSY B1, `(.L_x_45) ;  /* 0x000000b000017945 */ /* 0x000fe20003800000 */
[----:B------:R-:W-:Y:S02]  /*10190*/  ISETP.LT.OR P1, PT, R34, 0x9, !P3 ;  /* 0x000000092200780c */ /* 0x000fe40005f21670 */
[----:B------:R-:W-:-:S05]  /*101a0*/  F2FP.F16.E4M3.UNPACK_B R2, R2 ;  /* 0x00000002ff02723e */ /* 0x000fca00020006ff */
[----:B------:R-:W-:-:S05]  /*101b0*/  HADD2.F32 R2, -RZ, R2.H0_H0 ;  /* 0x20000002ff027230 */ /* 0x000fca0000004100 */
[----:B------:R-:W-:-:S04]  /*101c0*/  FMUL R2, R2, UR40 ;  /* 0x0000002802027c20 */ /* 0x000fc80008400000 */
[----:B------:R-:W-:-:S05]  /*101d0*/  FFMA R0, R0, UR41, R2 ;  /* 0x0000002900007c23 */ /* 0x000fca0008000002 */
[----:B------:R-:W-:-:S05]  /*101e0*/  F2FP.SATFINITE.E4M3.F32.PACK_AB_MERGE_C R0, RZ, R0, RZ ;  /* 0x00000000ff00723e */ /* 0x000fca00048070ff */
[----:B------:R0:W-:Y:S02]  /*101f0*/  @!P0 STG.E.U8 desc[UR48][R26.64+0x1], R0 ;  /* 0x000001001a008986 */ /* 0x0001e4000c101130 */
[----:B0-----:R-:W-:Y:S01]  /*10200*/  PRMT R0, RZ, 0x7610, R0 ;  /* 0x00007610ff007816 */ /* 0x001fe20000000000 */
[----:B------:R-:W-:Y:S06]  /*10210*/  @P1 BRA `(.L_x_46) ;  /* 0x0000000000041947 */ /* 0x000fec0003800000 */
[----:B------:R0:W5:Y:S02]  /*10220*/  LDG.E.U8 R0, desc[UR48][R32.64+0x8] ;  /* 0x0000083020007981 */ /* 0x000164000c1e1100 */
.L_x_46:
[----:B------:R-:W-:Y:S05]  /*10230*/  BSYNC B1 ;  /* 0x0000000000017941 */ /* 0x000fea0003800000 */
.L_x_45:
[----:B-----5:R-:W-:Y:S01]  /*10240*/  LOP3.LUT R0, R0, 0xff, RZ, 0xc0, !PT ;  /* 0x000000ff00007812 */ /* 0x020fe200078ec0ff */
[----:B------:R-:W-:Y:S01]  /*10250*/  BSSY B1, `(.L_x_47) ;  /* 0x000000b000017945 */ /* 0x000fe20003800000 */
[----:B------:R-:W-:Y:S02]  /*10260*/  ISETP.LT.OR P0, PT, R34, 0xa, !P3 ;  /* 0x0000000a2200780c */ /* 0x000fe40005f01670 */
[----:B------:R-:W-:-:S05]  /*10270*/  F2FP.F16.E4M3.UNPACK_B R0, R0 ;  /* 0x00000000ff00723e */ /* 0x000fca00020006ff */
[----:B------:R-:W-:-:S05]  /*10280*/  HADD2.F32 R0, -RZ, R0.H0_H0 ;  /* 0x20000000ff007230 */ /* 0x000fca0000004100 */
[----:B------:R-:W-:-:S04]  /*10290*/  FMUL R0, R0, UR40 ;  /* 0x0000002800007c20 */ /* 0x000fc80008400000 */
[--C-:B------:R-:W-:Y:S01]  /*102a0*/  FFMA R6, R6, UR41, R0.reuse ;  /* 0x0000002906067c23 */ /* 0x100fe20008000000 */
[----:B------:R-:W-:-:S04]  /*102b0*/  PRMT R0, RZ, 0x7610, R0 ;  /* 0x00007610ff007816 */ /* 0x000fc80000000000 */
[----:B------:R-:W-:-:S05]  /*102c0*/  F2FP.SATFINITE.E4M3.F32.PACK_AB_MERGE_C R6, RZ, R6, RZ ;  /* 0x00000006ff06723e */ /* 0x000fca00048070ff */
[----:B------:R0:W-:Y:S01]  /*102d0*/  @!P1 STG.E.U8 desc[UR48][R24.64+0x8], R6 ;  /* 0x0000080618009986 */ /* 0x0001e2000c101130 */
[----:B------:R-:W-:Y:S05]  /*102e0*/  @P0 BRA `(.L_x_48) ;  /* 0x0000000000040947 */ /* 0x000fea0003800000 */
[----:B------:R0:W5:Y:S02]  /*102f0*/  LDG.E.U8 R0, desc[UR48][R32.64+0x9] ;  /* 0x0000093020007981 */ /* 0x000164000c1e1100 */
.L_x_48:
[----:B------:R-:W-:Y:S05]  /*10300*/  BSYNC B1 ;  /* 0x0000000000017941 */ /* 0x000fea0003800000 */
.L_x_47:
        /* <DEDUP_REMOVED lines=12> */
.L_x_50:
[----:B------:R-:W-:Y:S05]  /*103d0*/  BSYNC B1 ;  /* 0x0000000000017941 */ /* 0x000fea0003800000 */
.L_x_49:
        /* <DEDUP_REMOVED lines=12> */
.L_x_52:
[----:B------:R-:W-:Y:S05]  /*104a0*/  BSYNC B1 ;  /* 0x0000000000017941 */ /* 0x000fea0003800000 */
.L_x_51:
        /* <DEDUP_REMOVED lines=12> */
.L_x_54:
[----:B------:R-:W-:Y:S05]  /*10570*/  BSYNC B1 ;  /* 0x0000000000017941 */ /* 0x000fea0003800000 */
.L_x_53:
        /* <DEDUP_REMOVED lines=12> */
.L_x_56:
[----:B------:R-:W-:Y:S05]  /*10640*/  BSYNC B1 ;  /* 0x0000000000017941 */ /* 0x000fea0003800000 */
.L_x_55:
        /* <DEDUP_REMOVED lines=12> */
.L_x_58:
[----:B------:R-:W-:Y:S05]  /*10710*/  BSYNC B1 ;  /* 0x0000000000017941 */ /* 0x000fea0003800000 */
.L_x_57:
        /* <DEDUP_REMOVED lines=12> */
.L_x_60:
[----:B------:R-:W-:Y:S05]  /*107e0*/  BSYNC B1 ;  /* 0x0000000000017941 */ /* 0x000fea0003800000 */
.L_x_59:
        /* <DEDUP_REMOVED lines=12> */
.L_x_62:
[----:B------:R-:W-:Y:S05]  /*108b0*/  BSYNC B1 ;  /* 0x0000000000017941 */ /* 0x000fea0003800000 */
.L_x_61:
        /* <DEDUP_REMOVED lines=12> */
.L_x_64:
[----:B------:R-:W-:Y:S05]  /*10980*/  BSYNC B1 ;  /* 0x0000000000017941 */ /* 0x000fea0003800000 */
.L_x_63:
        /* <DEDUP_REMOVED lines=12> */
.L_x_66:
[----:B------:R-:W-:Y:S05]  /*10a50*/  BSYNC B1 ;  /* 0x0000000000017941 */ /* 0x000fea0003800000 */
.L_x_65:
[----:B-----5:R-:W-:Y:S01]  /*10a60*/  LOP3.LUT R0, R0, 0xff, RZ, 0xc0, !PT ;  /* 0x000000ff00007812 */ /* 0x020fe200078ec0ff */
[----:B------:R-:W-:Y:S01]  /*10a70*/  BSSY B1, `(.L_x_67) ;  /* 0x000000f000017945 */ /* 0x000fe20003800000 */
[----:B------:R-:W-:Y:S02]  /*10a80*/  IADD3 R2, P0, R36, 0x80, RZ ;  /* 0x0000008024027810 */ /* 0x000fe40007f1e0ff */
[----:B------:R-:W-:-:S05]  /*10a90*/  F2FP.F16.E4M3.UNPACK_B R0, R0 ;  /* 0x00000000ff00723e */ /* 0x000fca00020006ff */
[----:B------:R-:W-:-:S05]  /*10aa0*/  HADD2.F32 R0, -RZ, R0.H0_H0 ;  /* 0x20000000ff007230 */ /* 0x000fca0000004100 */
[----:B------:R-:W-:-:S04]  /*10ab0*/  FMUL R0, R0, UR40 ;  /* 0x0000002800007c20 */ /* 0x000fc80008400000 */
[----:B------:R-:W-:Y:S01]  /*10ac0*/  FFMA R16, R16, UR41, R0 ;  /* 0x0000002910107c23 */ /* 0x000fe20008000000 */
[----:B------:R-:W-:Y:S01]  /*10ad0*/  IMAD.X R0, RZ, RZ, R37, P0 ;  /* 0x000000ffff007224 */ /* 0x000fe200000e0625 */
[----:B------:R-:W-:-:S03]  /*10ae0*/  ISETP.LT.OR P0, PT, R34, 0x1a, !P2 ;  /* 0x0000001a2200780c */ /* 0x000fc60005701670 */
[----:B------:R-:W-:Y:S01]  /*10af0*/  F2FP.SATFINITE.E4M3.F32.PACK_AB_MERGE_C R16, RZ, R16, RZ ;  /* 0x00000010ff10723e */ /* 0x000fe200048070ff */
[----:B------:R-:W-:-:S04]  /*10b00*/  IMAD R0, R0, UR12, RZ ;  /* 0x0000000c00007c24 */ /* 0x000fc8000f8e02ff */
[----:B------:R1:W-:Y:S01]  /*10b10*/  @!P1 STG.E.U8 desc[UR48][R26.64+0x18], R16 ;  /* 0x000018101a009986 */ /* 0x0003e2000c101130 */
[--C-:B0-----:R-:W-:Y:S01]  /*10b20*/  IMAD R6, R2, UR13, R0.reuse ;  /* 0x0000000d02067c24 */ /* 0x101fe2000f8e0200 */
[----:B------:R-:W-:-:S03]  /*10b30*/  PRMT R0, RZ, 0x7610, R0 ;  /* 0x00007610ff007816 */ /* 0x000fc60000000000 */
[----:B------:R-:W-:Y:S05]  /*10b40*/  @P0 BRA `(.L_x_68) ;  /* 0x0000000000040947 */ /* 0x000fea0003800000 */
[----:B------:R0:W5:Y:S02]  /*10b50*/  LDG.E.U8 R0, desc[UR48][R4.64+0x19] ;  /* 0x0000193004007981 */ /* 0x000164000c1e1100 */
.L_x_68:
[----:B------:R-:W-:Y:S05]  /*10b60*/  BSYNC B1 ;  /* 0x0000000000017941 */ /* 0x000fea0003800000 */
.L_x_67:
[----:B-----5:R-:W-:Y:S01]  /*10b70*/  LOP3.LUT R0, R0, 0xff, RZ, 0xc0, !PT ;  /* 0x000000ff00007812 */ /* 0x020fe200078ec0ff */
[----:B------:R-:W-:Y:S01]  /*10b80*/  IMAD.WIDE.U32 R2, R2, UR12, R38 ;  /* 0x0000000c02027c25 */ /* 0x000fe2000f8e0026 */
[----:B------:R-:W-:Y:S02]  /*10b90*/  BSSY B1, `(.L_x_69) ;  /* 0x000000e000017945 */ /* 0x000fe40003800000 */
[----:B------:R-:W-:Y:S02]  /*10ba0*/  F2FP.F16.E4M3.UNPACK_B R0, R0 ;  /* 0x00000000ff00723e */ /* 0x000fe400020006ff */
[----:B------:R-:W-:-:S03]  /*10bb0*/  IADD3 R2, P1, R2, UR14, RZ ;  /* 0x0000000e02027c10 */ /* 0x000fc6000ff3e0ff */
[----:B------:R-:W-:Y:S01]  /*10bc0*/  HADD2.F32 R0, -RZ, R0.H0_H0 ;  /* 0x20000000ff007230 */ /* 0x000fe20000004100 */
[----:B------:R-:W-:Y:S02]  /*10bd0*/  IADD3.X R3, R3, UR15, R6, P1, !PT ;  /* 0x0000000f03037c10 */ /* 0x000fe40008ffe406 */
[----:B------:R-:W-:Y:S02]  /*10be0*/  ISETP.GE.AND P1, PT, R35, 0x81, PT ;  /* 0x000000812300780c */ /* 0x000fe40003f26270 */
[----:B------:R-:W-:Y:S02]  /*10bf0*/  FMUL R0, R0, UR40 ;  /* 0x0000002800007c20 */ /* 0x000fe40008400000 */
[----:B------:R-:W-:Y:S02]  /*10c00*/  ISETP.LT.OR P6, PT, R34, 0x1, !P1 ;  /* 0x000000012200780c */ /* 0x000fe40004fc1670 */
[--C-:B------:R-:W-:Y:S01]  /*10c10*/  FFMA R17, R17, UR41, R0.reuse ;  /* 0x0000002911117c23 */ /* 0x100fe20008000000 */
[----:B------:R-:W-:-:S04]  /*10c20*/  PRMT R0, RZ, 0x7610, R0 ;  /* 0x00007610ff007816 */ /* 0x000fc80000000000 */
[----:B------:R-:W-:-:S05]  /*10c30*/  F2FP.SATFINITE.E4M3.F32.PACK_AB_MERGE_C R17, RZ, R17, RZ ;  /* 0x00000011ff11723e */ /* 0x000fca00048070ff */
[----:B------:R0:W-:Y:S01]  /*10c40*/  @!P0 STG.E.U8 desc[UR48][R26.64+0x19], R17 ;  /* 0x000019111a008986 */ /* 0x0001e2000c101130 */
[----:B------:R-:W-:Y:S05]  /*10c50*/  @P6 BRA `(.L_x_70) ;  /* 0x0000000000046947 */ /* 0x000fea0003800000 */
[----:B------:R0:W5:Y:S02]  /*10c60*/  LDG.E.U8 R0, desc[UR48][R2.64] ;  /* 0x0000003002007981 */ /* 0x000164000c1e1100 */
.L_x_70:
[----:B------:R-:W-:Y:S05]  /*10c70*/  BSYNC B1 ;  /* 0x0000000000017941 */ /* 0x000fea0003800000 */
.L_x_69:
        /* <DEDUP_REMOVED lines=12> */
.L_x_72:
[----:B------:R-:W-:Y:S05]  /*10d40*/  BSYNC B1 ;  /* 0x0000000000017941 */ /* 0x000fea0003800000 */
.L_x_71:
[----:B-----5:R-:W-:Y:S01]  /*10d50*/  LOP3.LUT R6, R0, 0xff, RZ, 0xc0, !PT ;  /* 0x000000ff00067812 */ /* 0x020fe200078ec0ff */
[----:B------:R-:W-:Y:S01]  /*10d60*/  BSSY B1, `(.L_x_73) ;  /* 0x0000013000017945 */ /* 0x000fe20003800000 */
[----:B------:R-:W-:Y:S02]  /*10d70*/  IADD3 R0, P0, R36, 0x88, RZ ;  /* 0x0000008824007810 */ /* 0x000fe40007f1e0ff */
[----:B------:R-:W-:-:S03]  /*10d80*/  F2FP.F16.E4M3.UNPACK_B R6, R6 ;  /* 0x00000006ff06723e */ /* 0x000fc600020006ff */
[----:B------:R-:W-:Y:S02]  /*10d90*/  IMAD.X R36, RZ, RZ, R37, P0 ;  /* 0x000000ffff247224 */ /* 0x000fe400000e0625 */
[----:B------:R-:W-:Y:S02]  /*10da0*/  HADD2.F32 R6, -RZ, R6.H0_H0 ;  /* 0x20000006ff067230 */ /* 0x000fe40000004100 */
[----:B------:R-:W-:Y:S02]  /*10db0*/  IMAD R36, R36, UR12, RZ ;  /* 0x0000000c24247c24 */ /* 0x000fe4000f8e02ff */
[----:B------:R-:W-:-:S04]  /*10dc0*/  IMAD.WIDE.U32 R38, R0, UR12, R38 ;  /* 0x0000000c00267c25 */ /* 0x000fc8000f8e0026 */
[----:B------:R-:W-:Y:S01]  /*10dd0*/  FMUL R6, R6, UR40 ;  /* 0x0000002806067c20 */ /* 0x000fe20008400000 */
[----:B------:R-:W-:-:S03]  /*10de0*/  IMAD R0, R0, UR13, R36 ;  /* 0x0000000d00007c24 */ /* 0x000fc6000f8e0224 */
[----:B------:R-:W-:Y:S01]  /*10df0*/  FFMA R19, R19, UR41, R6 ;  /* 0x0000002913137c23 */ /* 0x000fe20008000006 */
[----:B------:R-:W-:-:S04]  /*10e00*/  IADD3 R6, P0, R38, UR14, RZ ;  /* 0x0000000e26067c10 */ /* 0x000fc8000ff1e0ff */
[----:B------:R-:W-:Y:S02]  /*10e10*/  F2FP.SATFINITE.E4M3.F32.PACK_AB_MERGE_C R19, RZ, R19, RZ ;  /* 0x00000013ff13723e */ /* 0x000fe400048070ff */
[--C-:B------:R-:W-:Y:S02]  /*10e20*/  IADD3.X R7, R39, UR15, R0.reuse, P0, !PT ;  /* 0x0000000f27077c10 */ /* 0x100fe400087fe400 */
[----:B------:R-:W-:Y:S01]  /*10e30*/  ISETP.GE.AND P0, PT, R35, 0x89, PT ;  /* 0x000000892300780c */ /* 0x000fe20003f06270 */
[----:B------:R0:W-:Y:S01]  /*10e40*/  @!P5 STG.E.U8 desc[UR48][R30.64+0x1], R19 ;  /* 0x000001131e00d986 */ /* 0x0001e2000c101130 */
[----:B------:R-:W-:Y:S02]  /*10e50*/  PRMT R0, RZ, 0x7610, R0 ;  /* 0x00007610ff007816 */ /* 0x000fe40000000000 */
[----:B------:R-:W-:-:S13]  /*10e60*/  ISETP.LT.OR P5, PT, R34, 0x1, !P0 ;  /* 0x000000012200780c */ /* 0x000fda00047a1670 */
[----:B0-----:R-:W-:Y:S05]  /*10e70*/  @P5 BRA `(.L_x_74) ;  /* 0x0000000000045947 */ /* 0x001fea0003800000 */
[----:B------:R0:W5:Y:S02]  /*10e80*/  LDG.E.U8 R0, desc[UR48][R6.64] ;  /* 0x0000003006007981 */ /* 0x000164000c1e1100 */
.L_x_74:
[----:B------:R-:W-:Y:S05]  /*10e90*/  BSYNC B1 ;  /* 0x0000000000017941 */ /* 0x000fea0003800000 */
.L_x_73:
[----:B-----5:R-:W-:Y:S01]  /*10ea0*/  LOP3.LUT R0, R0, 0xff, RZ, 0xc0, !PT ;  /* 0x000000ff00007812 */ /* 0x020fe200078ec0ff */
[----:B------:R-:W-:Y:S01]  /*10eb0*/  BSSY B1, `(.L_x_75) ;  /* 0x000000b000017945 */ /* 0x000fe20003800000 */
[----:B------:R-:W-:Y:S02]  /*10ec0*/  ISETP.LT.OR P6, PT, R34, 0x2, !P0 ;  /* 0x000000022200780c */ /* 0x000fe400047c1670 */
[----:B------:R-:W-:-:S05]  /*10ed0*/  F2FP.F16.E4M3.UNPACK_B R0, R0 ;  /* 0x00000000ff00723e */ /* 0x000fca00020006ff */
[----:B------:R-:W-:-:S05]  /*10ee0*/  HADD2.F32 R0, -RZ, R0.H0_H0 ;  /* 0x20000000ff007230 */ /* 0x000fca0000004100 */
[----:B------:R-:W-:-:S04]  /*10ef0*/  FMUL R0, R0, UR40 ;  /* 0x0000002800007c20 */ /* 0x000fc80008400000 */
[----:B------:R-:W-:-:S05]  /*10f00*/  FFMA R0, R20, UR41, R0 ;  /* 0x0000002914007c23 */ /* 0x000fca0008000000 */
[----:B------:R-:W-:Y:S02]  /*10f10*/  F2FP.SATFINITE.E4M3.F32.PACK_AB_MERGE_C R9, RZ, R0, RZ ;  /* 0x00000000ff09723e */ /* 0x000fe400048070ff */
[----:B------:R-:W-:-:S03]  /*10f20*/  PRMT R0, RZ, 0x7610, R0 ;  /* 0x00007610ff007816 */ /* 0x000fc60000000000 */
[----:B------:R0:W-:Y:S01]  /*10f30*/  @!P5 STG.E.U8 desc[UR48][R28.64], R9 ;  /* 0x000000091c00d986 */ /* 0x0001e2000c101130 */
[----:B------:R-:W-:Y:S05]  /*10f40*/  @P6 BRA `(.L_x_76) ;  /* 0x0000000000046947 */ /* 0x000fea0003800000 */
[----:B------:R0:W5:Y:S02]  /*10f50*/  LDG.E.U8 R0, desc[UR48][R6.64+0x1] ;  /* 0x0000013006007981 */ /* 0x000164000c1e1100 */
.L_x_76:
[----:B------:R-:W-:Y:S05]  /*10f60*/  BSYNC B1 ;  /* 0x0000000000017941 */ /* 0x000fea0003800000 */
.L_x_75:
[----:B-----5:R-:W-:Y:S01]  /*10f70*/  LOP3.LUT R0, R0, 0xff, RZ, 0xc0, !PT ;  /* 0x000000ff00007812 */ /* 0x020fe200078ec0ff */
[----:B------:R-:W-:Y:S01]  /*10f80*/  BSSY B1, `(.L_x_77) ;  /* 0x000000b000017945 */ /* 0x000fe20003800000 */
[----:B------:R-:W-:Y:S02]  /*10f90*/  ISETP.LT.OR P5, PT, R34, 0x9, !P1 ;  /* 0x000000092200780c */ /* 0x000fe40004fa1670 */
[----:B------:R-:W-:-:S05]  /*10fa0*/  F2FP.F16.E4M3.UNPACK_B R0, R0 ;  /* 0x00000000ff00723e */ /* 0x000fca00020006ff */
[----:B------:R-:W-:-:S05]  /*10fb0*/  HADD2.F32 R0, -RZ, R0.H0_H0 ;  /* 0x20000000ff007230 */ /* 0x000fca0000004100 */
[----:B------:R-:W-:-:S04]  /*10fc0*/  FMUL R0, R0, UR40 ;  /* 0x0000002800007c20 */ /* 0x000fc80008400000 */
[----:B------:R-:W-:-:S05]  /*10fd0*/  FFMA R0, R21, UR41, R0 ;  /* 0x0000002915007c23 */ /* 0x000fca0008000000 */
[----:B0-----:R-:W-:Y:S02]  /*10fe0*/  F2FP.SATFINITE.E4M3.F32.PACK_AB_MERGE_C R9, RZ, R0, RZ ;  /* 0x00000000ff09723e */ /* 0x001fe400048070ff */
[----:B------:R-:W-:-:S03]  /*10ff0*/  PRMT R0, RZ, 0x7610, R0 ;  /* 0x00007610ff007816 */ /* 0x000fc60000000000 */
[----:B------:R0:W-:Y:S01]  /*11000*/  @!P6 STG.E.U8 desc[UR48][R28.64+0x1], R9 ;  /* 0x000001091c00e986 */ /* 0x0001e2000c101130 */
[----:B------:R-:W-:Y:S05]  /*11010*/  @P5 BRA `(.L_x_78) ;  /* 0x0000000000045947 */ /* 0x000fea0003800000 */
[----:B------:R0:W5:Y:S02]  /*11020*/  LDG.E.U8 R0, desc[UR48][R2.64+0x8] ;  /* 0x0000083002007981 */ /* 0x000164000c1e1100 */
.L_x_78:
[----:B------:R-:W-:Y:S05]  /*11030*/  BSYNC B1 ;  /* 0x0000000000017941 */ /* 0x000fea0003800000 */
.L_x_77:
[----:B-----5:R-:W-:Y:S01]  /*11040*/  LOP3.LUT R0, R0, 0xff, RZ, 0xc0, !PT ;  /* 0x000000ff00007812 */ /* 0x020fe200078ec0ff */
[----:B------:R-:W-:Y:S01]  /*11050*/  BSSY B1, `(.L_x_79) ;  /* 0x000000b000017945 */ /* 0x000fe20003800000 */
[----:B------:R-:W-:Y:S02]  /*11060*/  ISETP.LT.OR P6, PT, R34, 0xa, !P1 ;  /* 0x0000000a2200780c */ /* 0x000fe40004fc1670 */
[----:B------:R-:W-:-:S05]  /*11070*/  F2FP.F16.E4M3.UNPACK_B R0, R0 ;  /* 0x00000000ff00723e */ /* 0x000fca00020006ff */
[----:B------:R-:W-:-:S05]  /*11080*/  HADD2.F32 R0, -RZ, R0.H0_H0 ;  /* 0x20000000ff007230 */ /* 0x000fca0000004100 */
[----:B0-----:R-:W-:Y:S01]  /*11090*/  FMUL R9, R0, UR40 ;  /* 0x0000002800097c20 */ /* 0x001fe20008400000 */
[----:B------:R-:W-:-:S03]  /*110a0*/  PRMT R0, RZ, 0x7610, R0 ;  /* 0x00007610ff007816 */ /* 0x000fc60000000000 */
[----:B------:R-:W-:-:S05]  /*110b0*/  FFMA R9, R22, UR41, R9 ;  /* 0x0000002916097c23 */ /* 0x000fca0008000009 */
[----:B------:R-:W-:-:S05]  /*110c0*/  F2FP.SATFINITE.E4M3.F32.PACK_AB_MERGE_C R9, RZ, R9, RZ ;  /* 0x00000009ff09723e */ /* 0x000fca00048070ff */
[----:B------:R0:W-:Y:S01]  /*110d0*/  @!P5 STG.E.U8 desc[UR48][R30.64+0x8], R9 ;  /* 0x000008091e00d986 */ /* 0x0001e2000c101130 */
[----:B------:R-:W-:Y:S05]  /*110e0*/  @P6 BRA `(.L_x_80) ;  /* 0x0000000000046947 */ /* 0x000fea0003800000 */
[----:B------:R0:W5:Y:S02]  /*110f0*/  LDG.E.U8 R0, desc[UR48][R2.64+0x9] ;  /* 0x0000093002007981 */ /* 0x000164000c1e1100 */
.L_x_80:
[----:B------:R-:W-:Y:S05]  /*11100*/  BSYNC B1 ;  /* 0x0000000000017941 */ /* 0x000fea0003800000 */
.L_x_79:
        /* <DEDUP_REMOVED lines=12> */
.L_x_82:
[----:B------:R-:W-:Y:S05]  /*111d0*/  BSYNC B1 ;  /* 0x0000000000017941 */ /* 0x000fea0003800000 */
.L_x_81:
        /* <DEDUP_REMOVED lines=12> */
.L_x_84:
[----:B------:R-:W-:Y:S05]  /*112a0*/  BSYNC B1 ;  /* 0x0000000000017941 */ /* 0x000fea0003800000 */
.L_x_83:
        /* <DEDUP_REMOVED lines=12> */
.L_x_86:
[----:B------:R-:W-:Y:S05]  /*11370*/  BSYNC B1 ;  /* 0x0000000000017941 */ /* 0x000fea0003800000 */
.L_x_85:
        /* <DEDUP_REMOVED lines=12> */
.L_x_88:
[----:B------:R-:W-:Y:S05]  /*11440*/  BSYNC B1 ;  /* 0x0000000000017941 */ /* 0x000fea0003800000 */
.L_x_87:
        /* <DEDUP_REMOVED lines=12> */
.L_x_90:
[----:B------:R-:W-:Y:S05]  /*11510*/  BSYNC B1 ;  /* 0x0000000000017941 */ /* 0x000fea0003800000 */
.L_x_89:
        /* <DEDUP_REMOVED lines=12> */
.L_x_92:
[----:B------:R-:W-:Y:S05]  /*115e0*/  BSYNC B1 ;  /* 0x0000000000017941 */ /* 0x000fea0003800000 */
.L_x_91:
        /* <DEDUP_REMOVED lines=12> */
.L_x_94:
[----:B------:R-:W-:Y:S05]  /*116b0*/  BSYNC B1 ;  /* 0x0000000000017941 */ /* 0x000fea0003800000 */
.L_x_93:
        /* <DEDUP_REMOVED lines=12> */
.L_x_96:
[----:B------:R-:W-:Y:S05]  /*11780*/  BSYNC B1 ;  /* 0x0000000000017941 */ /* 0x000fea0003800000 */
.L_x_95:
        /* <DEDUP_REMOVED lines=12> */
.L_x_98:
[----:B------:R-:W-:Y:S05]  /*11850*/  BSYNC B1 ;  /* 0x0000000000017941 */ /* 0x000fea0003800000 */
.L_x_97:
        /* <DEDUP_REMOVED lines=12> */
.L_x_100:
[----:B------:R-:W-:Y:S05]  /*11920*/  BSYNC B1 ;  /* 0x0000000000017941 */ /* 0x000fea0003800000 */
.L_x_99:
        /* <DEDUP_REMOVED lines=12> */
.L_x_102:
[----:B------:R-:W-:Y:S05]  /*119f0*/  BSYNC B1 ;  /* 0x0000000000017941 */ /* 0x000fea0003800000 */
.L_x_101:
        /* <DEDUP_REMOVED lines=12> */
.L_x_104:
[----:B------:R-:W-:Y:S05]  /*11ac0*/  BSYNC B1 ;  /* 0x0000000000017941 */ /* 0x000fea0003800000 */
.L_x_103:
        /* <DEDUP_REMOVED lines=12> */
.L_x_106:
[----:B------:R-:W-:Y:S05]  /*11b90*/  BSYNC B1 ;  /* 0x0000000000017941 */ /* 0x000fea0003800000 */
.L_x_105:
        /* <DEDUP_REMOVED lines=12> */
.L_x_108:
[----:B------:R-:W-:Y:S05]  /*11c60*/  BSYNC B1 ;  /* 0x0000000000017941 */ /* 0x000fea0003800000 */
.L_x_107:
        /* <DEDUP_REMOVED lines=12> */
.L_x_110:
[----:B------:R-:W-:Y:S05]  /*11d30*/  BSYNC B1 ;  /* 0x0000000000017941 */ /* 0x000fea0003800000 */
.L_x_109:
[----:B------:R-:W2:Y:S01]  /*11d40*/  LDL.LU R8, [R1+0x80] ;  /* 0x0000800001087983 */ /* 0x000ea20000300800 */
[----:B-----5:R-:W-:Y:S01]  /*11d50*/  LOP3.LUT R0, R0, 0xff, RZ, 0xc0, !PT ;  /* 0x000000ff00007812 */ /* 0x020fe200078ec0ff */
[----:B------:R-:W-:Y:S01]  /*11d60*/  BSSY B1, `(.L_x_111) ;  /* 0x000000b000017945 */ /* 0x000fe20003800000 */
[----:B------:R-:W-:Y:S02]  /*11d70*/  ISETP.LT.OR P6, PT, R34, 0x2a, !P3 ;  /* 0x0000002a2200780c */ /* 0x000fe40005fc1670 */
[----:B------:R-:W-:-:S05]  /*11d80*/  F2FP.F16.E4M3.UNPACK_B R0, R0 ;  /* 0x00000000ff00723e */ /* 0x000fca00020006ff */
[----:B------:R-:W-:-:S05]  /*11d90*/  HADD2.F32 R0, -RZ, R0.H0_H0 ;  /* 0x20000000ff007230 */ /* 0x000fca0000004100 */
[----:B------:R-:W-:-:S04]  /*11da0*/  FMUL R0, R0, UR40 ;  /* 0x0000002800007c20 */ /* 0x000fc80008400000 */
[----:B--2---:R-:W-:-:S05]  /*11db0*/  FFMA R0, R8, UR41, R0 ;  /* 0x0000002908007c23 */ /* 0x004fca0008000000 */
[----:B0-----:R-:W-:Y:S02]  /*11dc0*/  F2FP.SATFINITE.E4M3.F32.PACK_AB_MERGE_C R9, RZ, R0, RZ ;  /* 0x00000000ff09723e */ /* 0x001fe400048070ff */
[----:B------:R-:W-:-:S03]  /*11dd0*/  PRMT R0, RZ, 0x7610, R0 ;  /* 0x00007610ff007816 */ /* 0x000fc60000000000 */
[----:B------:R0:W-:Y:S01]  /*11de0*/  @!P5 STG.E.U8 desc[UR48][R24.64+0x28], R9 ;  /* 0x000028091800d986 */ /* 0x0001e2000c101130 */
[----:B------:R-:W-:Y:S05]  /*11df0*/  @P6 BRA `(.L_x_112) ;  /* 0x0000000000046947 */ /* 0x000fea0003800000 */
[----:B------:R2:W5:Y:S02]  /*11e00*/  LDG.E.U8 R0, desc[UR48][R32.64+0x29] ;  /* 0x0000293020007981 */ /* 0x000564000c1e1100 */
.L_x_112:
[----:B------:R-:W-:Y:S05]  /*11e10*/  BSYNC B1 ;  /* 0x0000000000017941 */ /* 0x000fea0003800000 */
.L_x_111:
[----:B------:R-:W3:Y:S01]  /*11e20*/  LDL.LU R8, [R1+0x84] ;  /* 0x0000840001087983 */ /* 0x000ee20000300800 */
[----:B-----5:R-:W-:Y:S01]  /*11e30*/  LOP3.LUT R0, R0, 0xff, RZ, 0xc0, !PT ;  /* 0x000000ff00007812 */ /* 0x020fe200078ec0ff */
[----:B------:R-:W-:Y:S01]  /*11e40*/  BSSY B1, `(.L_x_113) ;  /* 0x000000b000017945 */ /* 0x000fe20003800000 */
[----:B------:R-:W-:Y:S02]  /*11e50*/  ISETP.LT.OR P5, PT, R34, 0x29, !P2 ;  /* 0x000000292200780c */ /* 0x000fe400057a1670 */
[----:B------:R-:W-:-:S05]  /*11e60*/  F2FP.F16.E4M3.UNPACK_B R0, R0 ;  /* 0x00000000ff00723e */ /* 0x000fca00020006ff */
[----:B------:R-:W-:-:S05]  /*11e70*/  HADD2.F32 R0, -RZ, R0.H0_H0 ;  /* 0x20000000ff007230 */ /* 0x000fca0000004100 */
[----:B------:R-:W-:-:S04]  /*11e80*/  FMUL R0, R0, UR40 ;  /* 0x0000002800007c20 */ /* 0x000fc80008400000 */
[----:B---3--:R-:W-:-:S05]  /*11e90*/  FFMA R0, R8, UR41, R0 ;  /* 0x0000002908007c23 */ /* 0x008fca0008000000 */
[----:B0-----:R-:W-:Y:S02]  /*11ea0*/  F2FP.SATFINITE.E4M3.F32.PACK_AB_MERGE_C R9, RZ, R0, RZ ;  /* 0x00000000ff09723e */ /* 0x001fe400048070ff */
[----:B------:R-:W-:-:S03]  /*11eb0*/  PRMT R0, RZ, 0x7610, R0 ;  /* 0x00007610ff007816 */ /* 0x000fc60000000000 */
[----:B------:R0:W-:Y:S01]  /*11ec0*/  @!P6 STG.E.U8 desc[UR48][R24.64+0x29], R9 ;  /* 0x000029091800e986 */ /* 0x0001e2000c101130 */
[----:B------:R-:W-:Y:S05]  /*11ed0*/  @P5 BRA `(.L_x_114) ;  /* 0x0000000000045947 */ /* 0x000fea0003800000 */
[----:B------:R3:W5:Y:S02]  /*11ee0*/  LDG.E.U8 R0, desc[UR48][R4.64+0x28] ;  /* 0x0000283004007981 */ /* 0x000764000c1e1100 */
.L_x_114:
[----:B------:R-:W-:Y:S05]  /*11ef0*/  BSYNC B1 ;  /* 0x0000000000017941 */ /* 0x000fea0003800000 */
.L_x_113:
        /* <DEDUP_REMOVED lines=13> */
.L_x_116:
[----:B------:R-:W-:Y:S05]  /*11fd0*/  BSYNC B1 ;  /* 0x0000000000017941 */ /* 0x000fea0003800000 */
.L_x_115:
        /* <DEDUP_REMOVED lines=13> */
.L_x_118:
[----:B------:R-:W-:Y:S05]  /*120b0*/  BSYNC B1 ;  /* 0x0000000000017941 */ /* 0x000fea0003800000 */
.L_x_117:
        /* <DEDUP_REMOVED lines=13> */
.L_x_120:
[----:B------:R-:W-:Y:S05]  /*12190*/  BSYNC B1 ;  /* 0x0000000000017941 */ /* 0x000fea0003800000 */
.L_x_119:
        /* <DEDUP_REMOVED lines=13> */
.L_x_122:
[----:B------:R-:W-:Y:S05]  /*12270*/  BSYNC B1 ;  /* 0x0000000000017941 */ /* 0x000fea0003800000 */
.L_x_121:
        /* <DEDUP_REMOVED lines=13> */
.L_x_124:
[----:B------:R-:W-:Y:S05]  /*12350*/  BSYNC B1 ;  /* 0x0000000000017941 */ /* 0x000fea0003800000 */
.L_x_123:
        /* <DEDUP_REMOVED lines=13> */
.L_x_126:
[----:B------:R-:W-:Y:S05]  /*12430*/  BSYNC B1 ;  /* 0x0000000000017941 */ /* 0x000fea0003800000 */
.L_x_125:
        /* <DEDUP_REMOVED lines=13> */
.L_x_128:
[----:B------:R-:W-:Y:S05]  /*12510*/  BSYNC B1 ;  /* 0x0000000000017941 */ /* 0x000fea0003800000 */
.L_x_127:
        /* <DEDUP_REMOVED lines=13> */
.L_x_130:
[----:B------:R-:W-:Y:S05]  /*125f0*/  BSYNC B1 ;  /* 0x0000000000017941 */ /* 0x000fea0003800000 */
.L_x_129:
        /* <DEDUP_REMOVED lines=13> */
.L_x_132:
[----:B------:R-:W-:Y:S05]  /*126d0*/  BSYNC B1 ;  /* 0x0000000000017941 */ /* 0x000fea0003800000 */
.L_x_131:
        /* <DEDUP_REMOVED lines=13> */
.L_x_134:
[----:B------:R-:W-:Y:S05]  /*127b0*/  BSYNC B1 ;  /* 0x0000000000017941 */ /* 0x000fea0003800000 */
.L_x_133:
        /* <DEDUP_REMOVED lines=13> */
.L_x_136:
[----:B------:R-:W-:Y:S05]  /*12890*/  BSYNC B1 ;  /* 0x0000000000017941 */ /* 0x000fea0003800000 */
.L_x_135:
        /* <DEDUP_REMOVED lines=13> */
.L_x_138:
[----:B------:R-:W-:Y:S05]  /*12970*/  BSYNC B1 ;  /* 0x0000000000017941 */ /* 0x000fea0003800000 */
.L_x_137:
        /* <DEDUP_REMOVED lines=13> */
.L_x_140:
[----:B------:R-:W-:Y:S05]  /*12a50*/  BSYNC B1 ;  /* 0x0000000000017941 */ /* 0x000fea0003800000 */
.L_x_139:
        /* <DEDUP_REMOVED lines=13> */
.L_x_142:
[----:B------:R-:W-:Y:S05]  /*12b30*/  BSYNC B1 ;  /* 0x0000000000017941 */ /* 0x000fea0003800000 */
.L_x_141:
        /* <DEDUP_REMOVED lines=13> */
.L_x_144:
[----:B------:R-:W-:Y:S05]  /*12c10*/  BSYNC B1 ;  /* 0x0000000000017941 */ /* 0x000fea0003800000 */
.L_x_143:
        /* <DEDUP_REMOVED lines=13> */
.L_x_146:
[----:B------:R-:W-:Y:S05]  /*12cf0*/  BSYNC B1 ;  /* 0x0000000000017941 */ /* 0x000fea0003800000 */
.L_x_145:
        /* <DEDUP_REMOVED lines=13> */
.L_x_148:
[----:B------:R-:W-:Y:S05]  /*12dd0*/  BSYNC B1 ;  /* 0x0000000000017941 */ /* 0x000fea0003800000 */
.L_x_147:
        /* <DEDUP_REMOVED lines=13> */
.L_x_150:
[----:B------:R-:W-:Y:S05]  /*12eb0*/  BSYNC B1 ;  /* 0x0000000000017941 */ /* 0x000fea0003800000 */
.L_x_149:
        /* <DEDUP_REMOVED lines=13> */
.L_x_152:
[----:B------:R-:W-:Y:S05]  /*12f90*/  BSYNC B1 ;  /* 0x0000000000017941 */ /* 0x000fea0003800000 */
.L_x_151:
        /* <DEDUP_REMOVED lines=13> */
.L_x_154:
[----:B------:R-:W-:Y:S05]  /*13070*/  BSYNC B1 ;  /* 0x0000000000017941 */ /* 0x000fea0003800000 */
.L_x_153:
        /* <DEDUP_REMOVED lines=13> */
.L_x_156:
[----:B------:R-:W-:Y:S05]  /*13150*/  BSYNC B1 ;  /* 0x0000000000017941 */ /* 0x000fea0003800000 */
.L_x_155:
        /* <DEDUP_REMOVED lines=13> */
.L_x_158:
[----:B------:R-:W-:Y:S05]  /*13230*/  BSYNC B1 ;  /* 0x0000000000017941 */ /* 0x000fea0003800000 */
.L_x_157:
        /* <DEDUP_REMOVED lines=13> */
.L_x_160:
[----:B------:R-:W-:Y:S05]  /*13310*/  BSYNC B1 ;  /* 0x0000000000017941 */ /* 0x000fea0003800000 */
.L_x_159:
        /* <DEDUP_REMOVED lines=13> */
.L_x_162:
[----:B------:R-:W-:Y:S05]  /*133f0*/  BSYNC B1 ;  /* 0x0000000000017941 */ /* 0x000fea0003800000 */
.L_x_161:
        /* <DEDUP_REMOVED lines=13> */
.L_x_164:
[----:B------:R-:W-:Y:S05]  /*134d0*/  BSYNC B1 ;  /* 0x0000000000017941 */ /* 0x000fea0003800000 */
.L_x_163:
        /* <DEDUP_REMOVED lines=13> */
.L_x_166:
[----:B------:R-:W-:Y:S05]  /*135b0*/  BSYNC B1 ;  /* 0x0000000000017941 */ /* 0x000fea0003800000 */
.L_x_165:
        /* <DEDUP_REMOVED lines=13> */
.L_x_168:
[----:B------:R-:W-:Y:S05]  /*13690*/  BSYNC B1 ;  /* 0x0000000000017941 */ /* 0x000fea0003800000 */
.L_x_167:
        /* <DEDUP_REMOVED lines=13> */
.L_x_170:
[----:B------:R-:W-:Y:S05]  /*13770*/  BSYNC B1 ;  /* 0x0000000000017941 */ /* 0x000fea0003800000 */
.L_x_169:
        /* <DEDUP_REMOVED lines=13> */
.L_x_172:
[----:B------:R-:W-:Y:S05]  /*13850*/  BSYNC B1 ;  /* 0x0000000000017941 */ /* 0x000fea0003800000 */
.L_x_171:
        /* <DEDUP_REMOVED lines=13> */
.L_x_174:
[----:B------:R-:W-:Y:S05]  /*13930*/  BSYNC B1 ;  /* 0x0000000000017941 */ /* 0x000fea0003800000 */
.L_x_173:
        /* <DEDUP_REMOVED lines=13> */
.L_x_176:
[----:B------:R-:W-:Y:S05]  /*13a10*/  BSYNC B1 ;  /* 0x0000000000017941 */ /* 0x000fea0003800000 */
.L_x_175:
        /* <DEDUP_REMOVED lines=13> */
.L_x_178:
[----:B------:R-:W-:Y:S05]  /*13af0*/  BSYNC B1 ;  /* 0x0000000000017941 */ /* 0x000fea0003800000 */
.L_x_177:
        /* <DEDUP_REMOVED lines=13> */
.L_x_180:
[----:B------:R-:W-:Y:S05]  /*13bd0*/  BSYNC B1 ;  /* 0x0000000000017941 */ /* 0x000fea0003800000 */
.L_x_179:
        /* <DEDUP_REMOVED lines=13> */
.L_x_182:
[----:B------:R-:W-:Y:S05]  /*13cb0*/  BSYNC B1 ;  /* 0x0000000000017941 */ /* 0x000fea0003800000 */
.L_x_181:
        /* <DEDUP_REMOVED lines=13> */
.L_x_184:
[----:B------:R-:W-:Y:S05]  /*13d90*/  BSYNC B1 ;  /* 0x0000000000017941 */ /* 0x000fea0003800000 */
.L_x_183:
        /* <DEDUP_REMOVED lines=13> */
.L_x_186:
[----:B------:R-:W-:Y:S05]  /*13e70*/  BSYNC B1 ;  /* 0x0000000000017941 */ /* 0x000fea0003800000 */
.L_x_185:
        /* <DEDUP_REMOVED lines=13> */
.L_x_188:
[----:B------:R-:W-:Y:S05]  /*13f50*/  BSYNC B1 ;  /* 0x0000000000017941 */ /* 0x000fea0003800000 */
.L_x_187:
        /* <DEDUP_REMOVED lines=13> */
.L_x_190:
[----:B------:R-:W-:Y:S05]  /*14030*/  BSYNC B1 ;  /* 0x0000000000017941 */ /* 0x000fea0003800000 */
.L_x_189:
        /* <DEDUP_REMOVED lines=13> */
.L_x_192:
[----:B------:R-:W-:Y:S05]  /*14110*/  BSYNC B1 ;  /* 0x0000000000017941 */ /* 0x000fea0003800000 */
.L_x_191:
        /* <DEDUP_REMOVED lines=13> */
.L_x_194:
[----:B------:R-:W-:Y:S05]  /*141f0*/  BSYNC B1 ;  /* 0x0000000000017941 */ /* 0x000fea0003800000 */
.L_x_193:
        /* <DEDUP_REMOVED lines=13> */
.L_x_196:
[----:B------:R-:W-:Y:S05]  /*142d0*/  BSYNC B1 ;  /* 0x0000000000017941 */ /* 0x000fea0003800000 */
.L_x_195:
        /* <DEDUP_REMOVED lines=13> */
.L_x_198:
[----:B------:R-:W-:Y:S05]  /*143b0*/  BSYNC B1 ;  /* 0x0000000000017941 */ /* 0x000fea0003800000 */
.L_x_197:
        /* <DEDUP_REMOVED lines=13> */
.L_x_200:
[----:B------:R-:W-:Y:S05]  /*14490*/  BSYNC B1 ;  /* 0x0000000000017941 */ /* 0x000fea0003800000 */
.L_x_199:
        /* <DEDUP_REMOVED lines=13> */
.L_x_202:
[----:B------:R-:W-:Y:S05]  /*14570*/  BSYNC B1 ;  /* 0x0000000000017941 */ /* 0x000fea0003800000 */
.L_x_201:
        /* <DEDUP_REMOVED lines=13> */
.L_x_204:
[----:B------:R-:W-:Y:S05]  /*14650*/  BSYNC B1 ;  /* 0x0000000000017941 */ /* 0x000fea0003800000 */
.L_x_203:
        /* <DEDUP_REMOVED lines=13> */
.L_x_206:
[----:B------:R-:W-:Y:S05]  /*14730*/  BSYNC B1 ;  /* 0x0000000000017941 */ /* 0x000fea0003800000 */
.L_x_205:
        /* <DEDUP_REMOVED lines=13> */
.L_x_208:
[----:B------:R-:W-:Y:S05]  /*14810*/  BSYNC B1 ;  /* 0x0000000000017941 */ /* 0x000fea0003800000 */
.L_x_207:
        /* <DEDUP_REMOVED lines=13> */
.L_x_210:
[----:B------:R-:W-:Y:S05]  /*148f0*/  BSYNC B1 ;  /* 0x0000000000017941 */ /* 0x000fea0003800000 */
.L_x_209:
        /* <DEDUP_REMOVED lines=13> */
.L_x_212:
[----:B------:R-:W-:Y:S05]  /*149d0*/  BSYNC B1 ;  /* 0x0000000000017941 */ /* 0x000fea0003800000 */
.L_x_211:
        /* <DEDUP_REMOVED lines=13> */
.L_x_214:
[----:B------:R-:W-:Y:S05]  /*14ab0*/  BSYNC B1 ;  /* 0x0000000000017941 */ /* 0x000fea0003800000 */
.L_x_213:
        /* <DEDUP_REMOVED lines=13> */
.L_x_216:
[----:B------:R-:W-:Y:S05]  /*14b90*/  BSYNC B1 ;  /* 0x0000000000017941 */ /* 0x000fea0003800000 */
.L_x_215:
        /* <DEDUP_REMOVED lines=13> */
.L_x_218:
[----:B------:R-:W-:Y:S05]  /*14c70*/  BSYNC B1 ;  /* 0x0000000000017941 */ /* 0x000fea0003800000 */
.L_x_217:
        /* <DEDUP_REMOVED lines=13> */
.L_x_220:
[----:B------:R-:W-:Y:S05]  /*14d50*/  BSYNC B1 ;  /* 0x0000000000017941 */ /* 0x000fea0003800000 */
.L_x_219:
        /* <DEDUP_REMOVED lines=13> */
.L_x_222:
[----:B------:R-:W-:Y:S05]  /*14e30*/  BSYNC B1 ;  /* 0x0000000000017941 */ /* 0x000fea0003800000 */
.L_x_221:
        /* <DEDUP_REMOVED lines=13> */
.L_x_224:
[----:B------:R-:W-:Y:S05]  /*14f10*/  BSYNC B1 ;  /* 0x0000000000017941 */ /* 0x000fea0003800000 */
.L_x_223:
        /* <DEDUP_REMOVED lines=13> */
.L_x_226:
[----:B------:R-:W-:Y:S05]  /*14ff0*/  BSYNC B1 ;  /* 0x0000000000017941 */ /* 0x000fea0003800000 */
.L_x_225:
        /* <DEDUP_REMOVED lines=13> */
.L_x_228:
[----:B------:R-:W-:Y:S05]  /*150d0*/  BSYNC B1 ;  /* 0x0000000000017941 */ /* 0x000fea0003800000 */
.L_x_227:
        /* <DEDUP_REMOVED lines=13> */
.L_x_230:
[----:B------:R-:W-:Y:S05]  /*151b0*/  BSYNC B1 ;  /* 0x0000000000017941 */ /* 0x000fea0003800000 */
.L_x_229:
        /* <DEDUP_REMOVED lines=13> */
.L_x_232:
[----:B------:R-:W-:Y:S05]  /*15290*/  BSYNC B1 ;  /* 0x0000000000017941 */ /* 0x000fea0003800000 */
.L_x_231:
        /* <DEDUP_REMOVED lines=13> */
.L_x_234:
[----:B------:R-:W-:Y:S05]  /*15370*/  BSYNC B1 ;  /* 0x0000000000017941 */ /* 0x000fea0003800000 */
.L_x_233:
        /* <DEDUP_REMOVED lines=13> */
.L_x_236:
[----:B------:R-:W-:Y:S05]  /*15450*/  BSYNC B1 ;  /* 0x0000000000017941 */ /* 0x000fea0003800000 */
.L_x_235:
        /* <DEDUP_REMOVED lines=13> */
.L_x_238:
[----:B------:R-:W-:Y:S05]  /*15530*/  BSYNC B1 ;  /* 0x0000000000017941 */ /* 0x000fea0003800000 */
.L_x_237:
        /* <DEDUP_REMOVED lines=13> */
.L_x_240:
[----:B------:R-:W-:Y:S05]  /*15610*/  BSYNC B1 ;  /* 0x0000000000017941 */ /* 0x000fea0003800000 */
.L_x_239:
        /* <DEDUP_REMOVED lines=13> */
.L_x_242:
[----:B------:R-:W-:Y:S05]  /*156f0*/  BSYNC B1 ;  /* 0x0000000000017941 */ /* 0x000fea0003800000 */
.L_x_241:
        /* <DEDUP_REMOVED lines=13> */
.L_x_244:
[----:B------:R-:W-:Y:S05]  /*157d0*/  BSYNC B1 ;  /* 0x0000000000017941 */ /* 0x000fea0003800000 */
.L_x_243:
        /* <DEDUP_REMOVED lines=13> */
.L_x_246:
[----:B------:R-:W-:Y:S05]  /*158b0*/  BSYNC B1 ;  /* 0x0000000000017941 */ /* 0x000fea0003800000 */
.L_x_245:
        /* <DEDUP_REMOVED lines=13> */
.L_x_248:
[----:B------:R-:W-:Y:S05]  /*15990*/  BSYNC B1 ;  /* 0x0000000000017941 */ /* 0x000fea0003800000 */
.L_x_247:
        /* <DEDUP_REMOVED lines=13> */
.L_x_250:
[----:B------:R-:W-:Y:S05]  /*15a70*/  BSYNC B1 ;  /* 0x0000000000017941 */ /* 0x000fea0003800000 */
.L_x_249:
        /* <DEDUP_REMOVED lines=13> */
.L_x_252:
[----:B------:R-:W-:Y:S05]  /*15b50*/  BSYNC B1 ;  /* 0x0000000000017941 */ /* 0x000fea0003800000 */
.L_x_251:
        /* <DEDUP_REMOVED lines=13> */
.L_x_254:
[----:B------:R-:W-:Y:S05]  /*15c30*/  BSYNC B1 ;  /* 0x0000000000017941 */ /* 0x000fea0003800000 */
.L_x_253:
        /* <DEDUP_REMOVED lines=13> */
.L_x_256:
[----:B------:R-:W-:Y:S05]  /*15d10*/  BSYNC B1 ;  /* 0x0000000000017941 */ /* 0x000fea0003800000 */
.L_x_255:
        /* <DEDUP_REMOVED lines=13> */
.L_x_258:
[----:B------:R-:W-:Y:S05]  /*15df0*/  BSYNC B1 ;  /* 0x0000000000017941 */ /* 0x000fea0003800000 */
.L_x_257:
        /* <DEDUP_REMOVED lines=13> */
.L_x_260:
[----:B------:R-:W-:Y:S05]  /*15ed0*/  BSYNC B1 ;  /* 0x0000000000017941 */ /* 0x000fea0003800000 */
.L_x_259:
        /* <DEDUP_REMOVED lines=13> */
.L_x_262:
[----:B------:R-:W-:Y:S05]  /*15fb0*/  BSYNC B1 ;  /* 0x0000000000017941 */ /* 0x000fea0003800000 */
.L_x_261:
        /* <DEDUP_REMOVED lines=13> */
.L_x_264:
[----:B------:R-:W-:Y:S05]  /*16090*/  BSYNC B1 ;  /* 0x0000000000017941 */ /* 0x000fea0003800000 */
.L_x_263:
        /* <DEDUP_REMOVED lines=13> */
.L_x_266:
[----:B------:R-:W-:Y:S05]  /*16170*/  BSYNC B1 ;  /* 0x0000000000017941 */ /* 0x000fea0003800000 */
.L_x_265:
        /* <DEDUP_REMOVED lines=13> */
.L_x_268:
[----:B------:R-:W-:Y:S05]  /*16250*/  BSYNC B1 ;  /* 0x0000000000017941 */ /* 0x000fea0003800000 */
.L_x_267:
        /* <DEDUP_REMOVED lines=13> */
.L_x_270:
[----:B------:R-:W-:Y:S05]  /*16330*/  BSYNC B1 ;  /* 0x0000000000017941 */ /* 0x000fea0003800000 */
.L_x_269:
        /* <DEDUP_REMOVED lines=13> */
.L_x_272:
[----:B------:R-:W-:Y:S05]  /*16410*/  BSYNC B1 ;  /* 0x0000000000017941 */ /* 0x000fea0003800000 */
.L_x_271:
        /* <DEDUP_REMOVED lines=13> */
.L_x_274:
[----:B------:R-:W-:Y:S05]  /*164f0*/  BSYNC B1 ;  /* 0x0000000000017941 */ /* 0x000fea0003800000 */
.L_x_273:
        /* <DEDUP_REMOVED lines=13> */
.L_x_276:
[----:B------:R-:W-:Y:S05]  /*165d0*/  BSYNC B1 ;  /* 0x0000000000017941 */ /* 0x000fea0003800000 */
.L_x_275:
        /* <DEDUP_REMOVED lines=13> */
.L_x_278:
[----:B------:R-:W-:Y:S05]  /*166b0*/  BSYNC B1 ;  /* 0x0000000000017941 */ /* 0x000fea0003800000 */
.L_x_277:
        /* <DEDUP_REMOVED lines=13> */
.L_x_280:
[----:B------:R-:W-:Y:S05]  /*16790*/  BSYNC B1 ;  /* 0x0000000000017941 */ /* 0x000fea0003800000 */
.L_x_279:
        /* <DEDUP_REMOVED lines=13> */
.L_x_282:
[----:B------:R-:W-:Y:S05]  /*16870*/  BSYNC B1 ;  /* 0x0000000000017941 */ /* 0x000fea0003800000 */
.L_x_281:
        /* <DEDUP_REMOVED lines=13> */
.L_x_284:
[----:B------:R-:W-:Y:S05]  /*16950*/  BSYNC B1 ;  /* 0x0000000000017941 */ /* 0x000fea0003800000 */
.L_x_283:
        /* <DEDUP_REMOVED lines=13> */
.L_x_286:
[----:B------:R-:W-:Y:S05]  /*16a30*/  BSYNC B1 ;  /* 0x0000000000017941 */ /* 0x000fea0003800000 */
.L_x_285:
        /* <DEDUP_REMOVED lines=13> */
.L_x_288:
[----:B------:R-:W-:Y:S05]  /*16b10*/  BSYNC B1 ;  /* 0x0000000000017941 */ /* 0x000fea0003800000 */
.L_x_287:
        /* <DEDUP_REMOVED lines=13> */
.L_x_290:
[----:B------:R-:W-:Y:S05]  /*16bf0*/  BSYNC B1 ;  /* 0x0000000000017941 */ /* 0x000fea0003800000 */
.L_x_289:
        /* <DEDUP_REMOVED lines=13> */
.L_x_292:
[----:B------:R-:W-:Y:S05]  /*16cd0*/  BSYNC B1 ;  /* 0x0000000000017941 */ /* 0x000fea0003800000 */
.L_x_291:
        /* <DEDUP_REMOVED lines=13> */
.L_x_294:
[----:B------:R-:W-:Y:S05]  /*16db0*/  BSYNC B1 ;  /* 0x0000000000017941 */ /* 0x000fea0003800000 */
.L_x_293:
        /* <DEDUP_REMOVED lines=13> */
.L_x_296:
[----:B------:R-:W-:Y:S05]  /*16e90*/  BSYNC B1 ;  /* 0x0000000000017941 */ /* 0x000fea0003800000 */
.L_x_295:
        /* <DEDUP_REMOVED lines=13> */
.L_x_298:
[----:B------:R-:W-:Y:S05]  /*16f70*/  BSYNC B1 ;  /* 0x0000000000017941 */ /* 0x000fea0003800000 */
.L_x_297:
        /* <DEDUP_REMOVED lines=13> */
.L_x_300:
[----:B------:R-:W-:Y:S05]  /*17050*/  BSYNC B1 ;  /* 0x0000000000017941 */ /* 0x000fea0003800000 */
.L_x_299:
        /* <DEDUP_REMOVED lines=13> */
.L_x_302:
[----:B------:R-:W-:Y:S05]  /*17130*/  BSYNC B1 ;  /* 0x0000000000017941 */ /* 0x000fea0003800000 */
.L_x_301:
        /* <DEDUP_REMOVED lines=13> */
.L_x_304:
[----:B------:R-:W-:Y:S05]  /*17210*/  BSYNC B1 ;  /* 0x0000000000017941 */ /* 0x000fea0003800000 */
.L_x_303:
        /* <DEDUP_REMOVED lines=13> */
.L_x_306:
[----:B------:R-:W-:Y:S05]  /*172f0*/  BSYNC B1 ;  /* 0x0000000000017941 */ /* 0x000fea0003800000 */
.L_x_305:
        /* <DEDUP_REMOVED lines=13> */
.L_x_308:
[----:B------:R-:W-:Y:S05]  /*173d0*/  BSYNC B1 ;  /* 0x0000000000017941 */ /* 0x000fea0003800000 */
.L_x_307:
        /* <DEDUP_REMOVED lines=13> */
.L_x_310:
[----:B------:R-:W-:Y:S05]  /*174b0*/  BSYNC B1 ;  /* 0x0000000000017941 */ /* 0x000fea0003800000 */
.L_x_309:
        /* <DEDUP_REMOVED lines=13> */
.L_x_312:
[----:B------:R-:W-:Y:S05]  /*17590*/  BSYNC B1 ;  /* 0x0000000000017941 */ /* 0x000fea0003800000 */
.L_x_311:
        /* <DEDUP_REMOVED lines=13> */
.L_x_314:
[----:B------:R-:W-:Y:S05]  /*17670*/  BSYNC B1 ;  /* 0x0000000000017941 */ /* 0x000fea0003800000 */
.L_x_313:
        /* <DEDUP_REMOVED lines=13> */
.L_x_316:
[----:B------:R-:W-:Y:S05]  /*17750*/  BSYNC B1 ;  /* 0x0000000000017941 */ /* 0x000fea0003800000 */
.L_x_315:
        /* <DEDUP_REMOVED lines=13> */
.L_x_318:
[----:B------:R-:W-:Y:S05]  /*17830*/  BSYNC B1 ;  /* 0x0000000000017941 */ /* 0x000fea0003800000 */
.L_x_317:
        /* <DEDUP_REMOVED lines=13> */
.L_x_320:
[----:B------:R-:W-:Y:S05]  /*17910*/  BSYNC B1 ;  /* 0x0000000000017941 */ /* 0x000fea0003800000 */
.L_x_319:
        /* <DEDUP_REMOVED lines=13> */
.L_x_322:
[----:B------:R-:W-:Y:S05]  /*179f0*/  BSYNC B1 ;  /* 0x0000000000017941 */ /* 0x000fea0003800000 */
.L_x_321:
        /* <DEDUP_REMOVED lines=13> */
.L_x_324:
[----:B------:R-:W-:Y:S05]  /*17ad0*/  BSYNC B1 ;  /* 0x0000000000017941 */ /* 0x000fea0003800000 */
.L_x_323:
        /* <DEDUP_REMOVED lines=13> */
.L_x_326:
[----:B------:R-:W-:Y:S05]  /*17bb0*/  BSYNC B1 ;  /* 0x0000000000017941 */ /* 0x000fea0003800000 */
.L_x_325:
        /* <DEDUP_REMOVED lines=13> */
.L_x_328:
[----:B------:R-:W-:Y:S05]  /*17c90*/  BSYNC B1 ;  /* 0x0000000000017941 */ /* 0x000fea0003800000 */
.L_x_327:
        /* <DEDUP_REMOVED lines=13> */
.L_x_330:
[----:B------:R-:W-:Y:S05]  /*17d70*/  BSYNC B1 ;  /* 0x0000000000017941 */ /* 0x000fea0003800000 */
.L_x_329:
        /* <DEDUP_REMOVED lines=13> */
.L_x_332:
[----:B------:R-:W-:Y:S05]  /*17e50*/  BSYNC B1 ;  /* 0x0000000000017941 */ /* 0x000fea0003800000 */
.L_x_331:
        /* <DEDUP_REMOVED lines=13> */
.L_x_334:
[----:B------:R-:W-:Y:S05]  /*17f30*/  BSYNC B1 ;  /* 0x0000000000017941 */ /* 0x000fea0003800000 */
.L_x_333:
        /* <DEDUP_REMOVED lines=13> */
.L_x_336:
[----:B------:R-:W-:Y:S05]  /*18010*/  BSYNC B1 ;  /* 0x0000000000017941 */ /* 0x000fea0003800000 */
.L_x_335:
        /* <DEDUP_REMOVED lines=13> */
.L_x_338:
[----:B------:R-:W-:Y:S05]  /*180f0*/  BSYNC B1 ;  /* 0x0000000000017941 */ /* 0x000fea0003800000 */
.L_x_337:
        /* <DEDUP_REMOVED lines=13> */
.L_x_340:
[----:B------:R-:W-:Y:S05]  /*181d0*/  BSYNC B1 ;  /* 0x0000000000017941 */ /* 0x000fea0003800000 */
.L_x_339:
        /* <DEDUP_REMOVED lines=13> */
.L_x_342:
[----:B------:R-:W-:Y:S05]  /*182b0*/  BSYNC B1 ;  /* 0x0000000000017941 */ /* 0x000fea0003800000 */
.L_x_341:
        /* <DEDUP_REMOVED lines=13> */
.L_x_344:
[----:B------:R-:W-:Y:S05]  /*18390*/  BSYNC B1 ;  /* 0x0000000000017941 */ /* 0x000fea0003800000 */
.L_x_343:
        /* <DEDUP_REMOVED lines=13> */
.L_x_346:
[----:B------:R-:W-:Y:S05]  /*18470*/  BSYNC B1 ;  /* 0x0000000000017941 */ /* 0x000fea0003800000 */
.L_x_345:
        /* <DEDUP_REMOVED lines=13> */
.L_x_348:
[----:B------:R-:W-:Y:S05]  /*18550*/  BSYNC B1 ;  /* 0x0000000000017941 */ /* 0x000fea0003800000 */
.L_x_347:
        /* <DEDUP_REMOVED lines=13> */
.L_x_350:
[----:B------:R-:W-:Y:S05]  /*18630*/  BSYNC B1 ;  /* 0x0000000000017941 */ /* 0x000fea0003800000 */
.L_x_349:
        /* <DEDUP_REMOVED lines=13> */
.L_x_352:
[----:B------:R-:W-:Y:S05]  /*18710*/  BSYNC B1 ;  /* 0x0000000000017941 */ /* 0x000fea0003800000 */
.L_x_351:
        /* <DEDUP_REMOVED lines=13> */
.L_x_354:
[----:B------:R-:W-:Y:S05]  /*187f0*/  BSYNC B1 ;  /* 0x0000000000017941 */ /* 0x000fea0003800000 */
.L_x_353:
        /* <DEDUP_REMOVED lines=13> */
.L_x_356:
[----:B------:R-:W-:Y:S05]  /*188d0*/  BSYNC B1 ;  /* 0x0000000000017941 */ /* 0x000fea0003800000 */
.L_x_355:
        /* <DEDUP_REMOVED lines=13> */
.L_x_358:
[----:B------:R-:W-:Y:S05]  /*189b0*/  BSYNC B1 ;  /* 0x0000000000017941 */ /* 0x000fea0003800000 */
.L_x_357:
        /* <DEDUP_REMOVED lines=13> */
.L_x_360:
[----:B------:R-:W-:Y:S05]  /*18a90*/  BSYNC B1 ;  /* 0x0000000000017941 */ /* 0x000fea0003800000 */
.L_x_359:
        /* <DEDUP_REMOVED lines=13> */
.L_x_362:
[----:B------:R-:W-:Y:S05]  /*18b70*/  BSYNC B1 ;  /* 0x0000000000017941 */ /* 0x000fea0003800000 */
.L_x_361:
        /* <DEDUP_REMOVED lines=13> */
.L_x_364:
[----:B------:R-:W-:Y:S05]  /*18c50*/  BSYNC B1 ;  /* 0x0000000000017941 */ /* 0x000fea0003800000 */
.L_x_363:
        /* <DEDUP_REMOVED lines=13> */
.L_x_366:
[----:B------:R-:W-:Y:S05]  /*18d30*/  BSYNC B1 ;  /* 0x0000000000017941 */ /* 0x000fea0003800000 */
.L_x_365:
        /* <DEDUP_REMOVED lines=13> */
.L_x_368:
[----:B------:R-:W-:Y:S05]  /*18e10*/  BSYNC B1 ;  /* 0x0000000000017941 */ /* 0x000fea0003800000 */
.L_x_367:
        /* <DEDUP_REMOVED lines=13> */
.L_x_370:
[----:B------:R-:W-:Y:S05]  /*18ef0*/  BSYNC B1 ;  /* 0x0000000000017941 */ /* 0x000fea0003800000 */
.L_x_369:
        /* <DEDUP_REMOVED lines=13> */
.L_x_372:
[----:B------:R-:W-:Y:S05]  /*18fd0*/  BSYNC B1 ;  /* 0x0000000000017941 */ /* 0x000fea0003800000 */
.L_x_371:
        /* <DEDUP_REMOVED lines=13> */
.L_x_374:
[----:B------:R-:W-:Y:S05]  /*190b0*/  BSYNC B1 ;  /* 0x0000000000017941 */ /* 0x000fea0003800000 */
.L_x_373:
        /* <DEDUP_REMOVED lines=13> */
.L_x_376:
[----:B------:R-:W-:Y:S05]  /*19190*/  BSYNC B1 ;  /* 0x0000000000017941 */ /* 0x000fea0003800000 */
.L_x_375:
        /* <DEDUP_REMOVED lines=13> */
.L_x_378:
[----:B------:R-:W-:Y:S05]  /*19270*/  BSYNC B1 ;  /* 0x0000000000017941 */ /* 0x000fea0003800000 */
.L_x_377:
        /* <DEDUP_REMOVED lines=13> */
.L_x_380:
[----:B------:R-:W-:Y:S05]  /*19350*/  BSYNC B1 ;  /* 0x0000000000017941 */ /* 0x000fea0003800000 */
.L_x_379:
        /* <DEDUP_REMOVED lines=13> */
.L_x_382:
[----:B------:R-:W-:Y:S05]  /*19430*/  BSYNC B1 ;  /* 0x0000000000017941 */ /* 0x000fea0003800000 */
.L_x_381:
        /* <DEDUP_REMOVED lines=13> */
.L_x_384:
[----:B------:R-:W-:Y:S05]  /*19510*/  BSYNC B1 ;  /* 0x0000000000017941 */ /* 0x000fea0003800000 */
.L_x_383:
        /* <DEDUP_REMOVED lines=13> */
.L_x_386:
[----:B------:R-:W-:Y:S05]  /*195f0*/  BSYNC B1 ;  /* 0x0000000000017941 */ /* 0x000fea0003800000 */
.L_x_385:
        /* <DEDUP_REMOVED lines=13> */
.L_x_388:
[----:B------:R-:W-:Y:S05]  /*196d0*/  BSYNC B1 ;  /* 0x0000000000017941 */ /* 0x000fea0003800000 */
.L_x_387:
        /* <DEDUP_REMOVED lines=13> */
.L_x_390:
[----:B------:R-:W-:Y:S05]  /*197b0*/  BSYNC B1 ;  /* 0x0000000000017941 */ /* 0x000fea0003800000 */
.L_x_389:
        /* <DEDUP_REMOVED lines=13> */
.L_x_392:
[----:B------:R-:W-:Y:S05]  /*19890*/  BSYNC B1 ;  /* 0x0000000000017941 */ /* 0x000fea0003800000 */
.L_x_391:
        /* <DEDUP_REMOVED lines=13> */
.L_x_394:
[----:B------:R-:W-:Y:S05]  /*19970*/  BSYNC B1 ;  /* 0x0000000000017941 */ /* 0x000fea0003800000 */
.L_x_393:
        /* <DEDUP_REMOVED lines=13> */
.L_x_396:
[----:B------:R-:W-:Y:S05]  /*19a50*/  BSYNC B1 ;  /* 0x0000000000017941 */ /* 0x000fea0003800000 */
.L_x_395:
        /* <DEDUP_REMOVED lines=13> */
.L_x_398:
[----:B------:R-:W-:Y:S05]  /*19b30*/  BSYNC B1 ;  /* 0x0000000000017941 */ /* 0x000fea0003800000 */
.L_x_397:
        /* <DEDUP_REMOVED lines=13> */
.L_x_400:
[----:B------:R-:W-:Y:S05]  /*19c10*/  BSYNC B1 ;  /* 0x0000000000017941 */ /* 0x000fea0003800000 */
.L_x_399:
        /* <DEDUP_REMOVED lines=13> */
.L_x_402:
[----:B------:R-:W-:Y:S05]  /*19cf0*/  BSYNC B1 ;  /* 0x0000000000017941 */ /* 0x000fea0003800000 */
.L_x_401:
        /* <DEDUP_REMOVED lines=13> */
.L_x_404:
[----:B------:R-:W-:Y:S05]  /*19dd0*/  BSYNC B1 ;  /* 0x0000000000017941 */ /* 0x000fea0003800000 */
.L_x_403:
        /* <DEDUP_REMOVED lines=13> */
.L_x_406:
[----:B------:R-:W-:Y:S05]  /*19eb0*/  BSYNC B1 ;  /* 0x0000000000017941 */ /* 0x000fea0003800000 */
.L_x_405:
        /* <DEDUP_REMOVED lines=13> */
.L_x_408:
[----:B------:R-:W-:Y:S05]  /*19f90*/  BSYNC B1 ;  /* 0x0000000000017941 */ /* 0x000fea0003800000 */
.L_x_407:
        /* <DEDUP_REMOVED lines=13> */
.L_x_410:
[----:B------:R-:W-:Y:S05]  /*1a070*/  BSYNC B1 ;  /* 0x0000000000017941 */ /* 0x000fea0003800000 */
.L_x_409:
        /* <DEDUP_REMOVED lines=13> */
.L_x_412:
[----:B------:R-:W-:Y:S05]  /*1a150*/  BSYNC B1 ;  /* 0x0000000000017941 */ /* 0x000fea0003800000 */
.L_x_411:
        /* <DEDUP_REMOVED lines=13> */
.L_x_414:
[----:B------:R-:W-:Y:S05]  /*1a230*/  BSYNC B1 ;  /* 0x0000000000017941 */ /* 0x000fea0003800000 */
.L_x_413:
        /* <DEDUP_REMOVED lines=13> */
.L_x_416:
[----:B------:R-:W-:Y:S05]  /*1a310*/  BSYNC B1 ;  /* 0x0000000000017941 */ /* 0x000fea0003800000 */
.L_x_415:
        /* <DEDUP_REMOVED lines=13> */
.L_x_418:
[----:B------:R-:W-:Y:S05]  /*1a3f0*/  BSYNC B1 ;  /* 0x0000000000017941 */ /* 0x000fea0003800000 */
.L_x_417:
        /* <DEDUP_REMOVED lines=13> */
.L_x_420:
[----:B------:R-:W-:Y:S05]  /*1a4d0*/  BSYNC B1 ;  /* 0x0000000000017941 */ /* 0x000fea0003800000 */
.L_x_419:
        /* <DEDUP_REMOVED lines=13> */
.L_x_422:
[----:B------:R-:W-:Y:S05]  /*1a5b0*/  BSYNC B1 ;  /* 0x0000000000017941 */ /* 0x000fea0003800000 */
.L_x_421:
        /* <DEDUP_REMOVED lines=13> */
.L_x_424:
[----:B------:R-:W-:Y:S05]  /*1a690*/  BSYNC B1 ;  /* 0x0000000000017941 */ /* 0x000fea0003800000 */
.L_x_423:
        /* <DEDUP_REMOVED lines=13> */
.L_x_426:
[----:B------:R-:W-:Y:S05]  /*1a770*/  BSYNC B1 ;  /* 0x0000000000017941 */ /* 0x000fea0003800000 */
.L_x_425:
        /* <DEDUP_REMOVED lines=13> */
.L_x_428:
[----:B------:R-:W-:Y:S05]  /*1a850*/  BSYNC B1 ;  /* 0x0000000000017941 */ /* 0x000fea0003800000 */
.L_x_427:
        /* <DEDUP_REMOVED lines=13> */
.L_x_430:
[----:B------:R-:W-:Y:S05]  /*1a930*/  BSYNC B1 ;  /* 0x0000000000017941 */ /* 0x000fea0003800000 */
.L_x_429:
        /* <DEDUP_REMOVED lines=13> */
.L_x_432:
[----:B------:R-:W-:Y:S05]  /*1aa10*/  BSYNC B1 ;  /* 0x0000000000017941 */ /* 0x000fea0003800000 */
.L_x_431:
        /* <DEDUP_REMOVED lines=13> */
.L_x_434:
[----:B------:R-:W-:Y:S05]  /*1aaf0*/  BSYNC B1 ;  /* 0x0000000000017941 */ /* 0x000fea0003800000 */
.L_x_433:
        /* <DEDUP_REMOVED lines=13> */
.L_x_436:
[----:B------:R-:W-:Y:S05]  /*1abd0*/  BSYNC B1 ;  /* 0x0000000000017941 */ /* 0x000fea0003800000 */
.L_x_435:
        /* <DEDUP_REMOVED lines=13> */
.L_x_438:
[----:B------:R-:W-:Y:S05]  /*1acb0*/  BSYNC B1 ;  /* 0x0000000000017941 */ /* 0x000fea0003800000 */
.L_x_437:
        /* <DEDUP_REMOVED lines=13> */
.L_x_440:
[----:B------:R-:W-:Y:S05]  /*1ad90*/  BSYNC B1 ;  /* 0x0000000000017941 */ /* 0x000fea0003800000 */
.L_x_439:
        /* <DEDUP_REMOVED lines=13> */
.L_x_442:
[----:B------:R-:W-:Y:S05]  /*1ae70*/  BSYNC B1 ;  /* 0x0000000000017941 */ /* 0x000fea0003800000 */
.L_x_441:
        /* <DEDUP_REMOVED lines=13> */
.L_x_444:
[----:B------:R-:W-:Y:S05]  /*1af50*/  BSYNC B1 ;  /* 0x0000000000017941 */ /* 0x000fea0003800000 */
.L_x_443:
        /* <DEDUP_REMOVED lines=13> */
.L_x_446:
[----:B------:R-:W-:Y:S05]  /*1b030*/  BSYNC B1 ;  /* 0x0000000000017941 */ /* 0x000fea0003800000 */
.L_x_445:
        /* <DEDUP_REMOVED lines=13> */
.L_x_448:
[----:B------:R-:W-:Y:S05]  /*1b110*/  BSYNC B1 ;  /* 0x0000000000017941 */ /* 0x000fea0003800000 */
.L_x_447:
        /* <DEDUP_REMOVED lines=13> */
.L_x_450:
[----:B------:R-:W-:Y:S05]  /*1b1f0*/  BSYNC B1 ;  /* 0x0000000000017941 */ /* 0x000fea0003800000 */
.L_x_449:
        /* <DEDUP_REMOVED lines=13> */
.L_x_452:
[----:B------:R-:W-:Y:S05]  /*1b2d0*/  BSYNC B1 ;  /* 0x0000000000017941 */ /* 0x000fea0003800000 */
.L_x_451:
[----:B--234-:R-:W2:Y:S01]  /*1b2e0*/  LDL.LU R4, [R1+0x32c] ;  /* 0x00032c0001047983 */ /* 0x01cea20000300800 */
[----:B-----5:R-:W-:Y:S01]  /*1b2f0*/  LOP3.LUT R0, R0, 0xff, RZ, 0xc0, !PT ;  /* 0x000000ff00007812 */ /* 0x020fe200078ec0ff */
[----:B------:R-:W-:Y:S01]  /*1b300*/  BSSY B1, `(.L_x_453) ;  /* 0x000000b000017945 */ /* 0x000fe20003800000 */
[----:B------:R-:W-:Y:S02]  /*1b310*/  ISETP.LT.OR P3, PT, R34, 0xc1, !P1 ;  /* 0x000000c12200780c */ /* 0x000fe40004f61670 */
[----:B------:R-:W-:-:S05]  /*1b320*/  F2FP.F16.E4M3.UNPACK_B R0, R0 ;  /* 0x00000000ff00723e */ /* 0x000fca00020006ff */
[----:B------:R-:W-:-:S05]  /*1b330*/  HADD2.F32 R0, -RZ, R0.H0_H0 ;  /* 0x20000000ff007230 */ /* 0x000fca0000004100 */
[----:B------:R-:W-:-:S04]  /*1b340*/  FMUL R0, R0, UR40 ;  /* 0x0000002800007c20 */ /* 0x000fc80008400000 */
[----:B--2---:R-:W-:-:S05]  /*1b350*/  FFMA R0, R4, UR41, R0 ;  /* 0x0000002904007c23 */ /* 0x004fca0008000000 */
[----:B------:R-:W-:Y:S02]  /*1b360*/  F2FP.SATFINITE.E4M3.F32.PACK_AB_MERGE_C R5, RZ, R0, RZ ;  /* 0x00000000ff05723e */ /* 0x000fe400048070ff */
[----:B------:R-:W-:-:S03]  /*1b370*/  PRMT R0, RZ, 0x7610, R0 ;  /* 0x00007610ff007816 */ /* 0x000fc60000000000 */
[----:B------:R2:W-:Y:S01]  /*1b380*/  @!P2 STG.E.U8 desc[UR48][R26.64+0xd9], R5 ;  /* 0x0000d9051a00a986 */ /* 0x0005e2000c101130 */
[----:B------:R-:W-:Y:S05]  /*1b390*/  @P3 BRA `(.L_x_454) ;  /* 0x0000000000043947 */ /* 0x000fea0003800000 */
[----:B------:R3:W5:Y:S02]  /*1b3a0*/  LDG.E.U8 R0, desc[UR48][R2.64+0xc0] ;  /* 0x0000c03002007981 */ /* 0x000764000c1e1100 */
.L_x_454:
[----:B------:R-:W-:Y:S05]  /*1b3b0*/  BSYNC B1 ;  /* 0x0000000000017941 */ /* 0x000fea0003800000 */
.L_x_453:
[----:B------:R-:W4:Y:S01]  /*1b3c0*/  LDL.LU R4, [R1+0x330] ;  /* 0x0003300001047983 */ /* 0x000f220000300800 */
[----:B-----5:R-:W-:Y:S01]  /*1b3d0*/  LOP3.LUT R0, R0, 0xff, RZ, 0xc0, !PT ;  /* 0x000000ff00007812 */ /* 0x020fe200078ec0ff */
[----:B------:R-:W-:Y:S01]  /*1b3e0*/  BSSY B1, `(.L_x_455) ;  /* 0x000000b000017945 */ /* 0x000fe20003800000 */
[----:B------:R-:W-:Y:S02]  /*1b3f0*/  ISETP.LT.OR P2, PT, R34, 0xc2, !P1 ;  /* 0x000000c22200780c */ /* 0x000fe40004f41670 */
[----:B------:R-:W-:-:S05]  /*1b400*/  F2FP.F16.E4M3.UNPACK_B R0, R0 ;  /* 0x00000000ff00723e */ /* 0x000fca00020006ff */
[----:B------:R-:W-:-:S05]  /*1b410*/  HADD2.F32 R0, -RZ, R0.H0_H0 ;  /* 0x20000000ff007230 */ /* 0x000fca0000004100 */
[----:B------:R-:W-:-:S04]  /*1b420*/  FMUL R0, R0, UR40 ;  /* 0x0000002800007c20 */ /* 0x000fc80008400000 */
[----:B----4-:R-:W-:-:S05]  /*1b430*/  FFMA R0, R4, UR41, R0 ;  /* 0x0000002904007c23 */ /* 0x010fca0008000000 */
[----:B--2---:R-:W-:Y:S02]  /*1b440*/  F2FP.SATFINITE.E4M3.F32.PACK_AB_MERGE_C R5, RZ, R0, RZ ;  /* 0x00000000ff05723e */ /* 0x004fe400048070ff */
[----:B------:R-:W-:-:S03]  /*1b450*/  PRMT R0, RZ, 0x7610, R0 ;  /* 0x00007610ff007816 */ /* 0x000fc60000000000 */
[----:B------:R2:W-:Y:S01]  /*1b460*/  @!P3 STG.E.U8 desc[UR48][R30.64+0xc0], R5 ;  /* 0x0000c0051e00b986 */ /* 0x0005e2000c101130 */
[----:B------:R-:W-:Y:S05]  /*1b470*/  @P2 BRA `(.L_x_456) ;  /* 0x0000000000042947 */ /* 0x000fea0003800000 */
[----:B------:R4:W5:Y:S02]  /*1b480*/  LDG.E.U8 R0, desc[UR48][R2.64+0xc1] ;  /* 0x0000c13002007981 */ /* 0x000964000c1e1100 */
.L_x_456:
[----:B------:R-:W-:Y:S05]  /*1b490*/  BSYNC B1 ;  /* 0x0000000000017941 */ /* 0x000fea0003800000 */
.L_x_455:
        /* <DEDUP_REMOVED lines=8> */
[----:B--2---:R-:W-:Y:S02]  /*1b520*/  F2FP.SATFINITE.E4M3.F32.PACK_AB_MERGE_C R5, RZ, R0, RZ ;  /* 0x00000000ff05723e */ /* 0x004fe400048070ff */
[----:B------:R-:W-:-:S03]  /*1b530*/  PRMT R0, RZ, 0x7610, R0 ;  /* 0x00007610ff007816 */ /* 0x000fc60000000000 */
[----:B------:R2:W-:Y:S01]  /*1b540*/  @!P2 STG.E.U8 desc[UR48][R30.64+0xc1], R5 ;  /* 0x0000c1051e00a986 */ /* 0x0005e2000c101130 */
[----:B------:R-:W-:Y:S05]  /*1b550*/  @P3 BRA `(.L_x_458) ;  /* 0x0000000000043947 */ /* 0x000fea0003800000 */
[----:B------:R3:W5:Y:S02]  /*1b560*/  LDG.E.U8 R0, desc[UR48][R6.64+0xc0] ;  /* 0x0000c03006007981 */ /* 0x000764000c1e1100 */
.L_x_458:
[----:B------:R-:W-:Y:S05]  /*1b570*/  BSYNC B1 ;  /* 0x0000000000017941 */ /* 0x000fea0003800000 */
.L_x_457:
        /* <DEDUP_REMOVED lines=13> */
.L_x_460:
[----:B------:R-:W-:Y:S05]  /*1b650*/  BSYNC B1 ;  /* 0x0000000000017941 */ /* 0x000fea0003800000 */
.L_x_459:
        /* <DEDUP_REMOVED lines=13> */
.L_x_462:
[----:B------:R-:W-:Y:S05]  /*1b730*/  BSYNC B1 ;  /* 0x0000000000017941 */ /* 0x000fea0003800000 */
.L_x_461:
        /* <DEDUP_REMOVED lines=13> */
.L_x_464:
[----:B------:R-:W-:Y:S05]  /*1b810*/  BSYNC B1 ;  /* 0x0000000000017941 */ /* 0x000fea0003800000 */
.L_x_463:
        /* <DEDUP_REMOVED lines=13> */
.L_x_466:
[----:B------:R-:W-:Y:S05]  /*1b8f0*/  BSYNC B1 ;  /* 0x0000000000017941 */ /* 0x000fea0003800000 */
.L_x_465:
        /* <DEDUP_REMOVED lines=13> */
.L_x_468:
[----:B------:R-:W-:Y:S05]  /*1b9d0*/  BSYNC B1 ;  /* 0x0000000000017941 */ /* 0x000fea0003800000 */
.L_x_467:
        /* <DEDUP_REMOVED lines=13> */
.L_x_470:
[----:B------:R-:W-:Y:S05]  /*1bab0*/  BSYNC B1 ;  /* 0x0000000000017941 */ /* 0x000fea0003800000 */
.L_x_469:
        /* <DEDUP_REMOVED lines=13> */
.L_x_472:
[----:B------:R-:W-:Y:S05]  /*1bb90*/  BSYNC B1 ;  /* 0x0000000000017941 */ /* 0x000fea0003800000 */
.L_x_471:
        /* <DEDUP_REMOVED lines=13> */
.L_x_474:
[----:B------:R-:W-:Y:S05]  /*1bc70*/  BSYNC B1 ;  /* 0x0000000000017941 */ /* 0x000fea0003800000 */
.L_x_473:
        /* <DEDUP_REMOVED lines=13> */
.L_x_476:
[----:B------:R-:W-:Y:S05]  /*1bd50*/  BSYNC B1 ;  /* 0x0000000000017941 */ /* 0x000fea0003800000 */
.L_x_475:
        /* <DEDUP_REMOVED lines=13> */
.L_x_478:
[----:B------:R-:W-:Y:S05]  /*1be30*/  BSYNC B1 ;  /* 0x0000000000017941 */ /* 0x000fea0003800000 */
.L_x_477:
        /* <DEDUP_REMOVED lines=13> */
.L_x_480:
[----:B------:R-:W-:Y:S05]  /*1bf10*/  BSYNC B1 ;  /* 0x0000000000017941 */ /* 0x000fea0003800000 */
.L_x_479:
[----:B---34-:R-:W3:Y:S01]  /*1bf20*/  LDL.LU R2, [R1+0x364] ;  /* 0x0003640001027983 */ /* 0x018ee20000300800 */
[----:B-----5:R-:W-:Y:S01]  /*1bf30*/  LOP3.LUT R0, R0, 0xff, RZ, 0xc0, !PT ;  /* 0x000000ff00007812 */ /* 0x020fe200078ec0ff */
[----:B------:R-:W-:Y:S01]  /*1bf40*/  BSSY B1, `(.L_x_481) ;  /* 0x000000b000017945 */ /* 0x000fe20003800000 */
[----:B------:R-:W-:Y:S02]  /*1bf50*/  ISETP.LT.OR P2, PT, R34, 0xd9, !P0 ;  /* 0x000000d92200780c */ /* 0x000fe40004741670 */
[----:B------:R-:W-:-:S05]  /*1bf60*/  F2FP.F16.E4M3.UNPACK_B R0, R0 ;  /* 0x00000000ff00723e */ /* 0x000fca00020006ff */
[----:B------:R-:W-:-:S05]  /*1bf70*/  HADD2.F32 R0, -RZ, R0.H0_H0 ;  /* 0x20000000ff007230 */ /* 0x000fca0000004100 */
[----:B------:R-:W-:-:S04]  /*1bf80*/  FMUL R0, R0, UR40 ;  /* 0x0000002800007c20 */ /* 0x000fc80008400000 */
[----:B---3--:R-:W-:-:S05]  /*1bf90*/  FFMA R0, R2, UR41, R0 ;  /* 0x0000002902007c23 */ /* 0x008fca0008000000 */
[----:B------:R-:W-:Y:S02]  /*1bfa0*/  F2FP.SATFINITE.E4M3.F32.PACK_AB_MERGE_C R3, RZ, R0, RZ ;  /* 0x00000000ff03723e */ /* 0x000fe400048070ff */
[----:B------:R-:W-:-:S03]  /*1bfb0*/  PRMT R0, RZ, 0x7610, R0 ;  /* 0x00007610ff007816 */ /* 0x000fc60000000000 */
[----:B------:R3:W-:Y:S01]  /*1bfc0*/  @!P1 STG.E.U8 desc[UR48][R30.64+0xd9], R3 ;  /* 0x0000d9031e009986 */ /* 0x0007e2000c101130 */
[----:B------:R-:W-:Y:S05]  /*1bfd0*/  @P2 BRA `(.L_x_482) ;  /* 0x0000000000042947 */ /* 0x000fea0003800000 */
[----:B------:R4:W5:Y:S02]  /*1bfe0*/  LDG.E.U8 R0, desc[UR48][R6.64+0xd8] ;  /* 0x0000d83006007981 */ /* 0x000964000c1e1100 */
.L_x_482:
[----:B------:R-:W-:Y:S05]  /*1bff0*/  BSYNC B1 ;  /* 0x0000000000017941 */ /* 0x000fea0003800000 */
.L_x_481:
        /* <DEDUP_REMOVED lines=8> */
[----:B---3--:R-:W-:Y:S02]  /*1c080*/  F2FP.SATFINITE.E4M3.F32.PACK_AB_MERGE_C R3, RZ, R0, RZ ;  /* 0x00000000ff03723e */ /* 0x008fe400048070ff */
[----:B------:R-:W-:-:S03]  /*1c090*/  PRMT R0, RZ, 0x7610, R0 ;  /* 0x00007610ff007816 */ /* 0x000fc60000000000 */
[----:B------:R2:W-:Y:S01]  /*1c0a0*/  @!P2 STG.E.U8 desc[UR48][R28.64+0xd8], R3 ;  /* 0x0000d8031c00a986 */ /* 0x0005e2000c101130 */
[----:B------:R-:W-:Y:S05]  /*1c0b0*/  @P0 BRA `(.L_x_484) ;  /* 0x0000000000040947 */ /* 0x000fea0003800000 */
[----:B------:R3:W5:Y:S02]  /*1c0c0*/  LDG.E.U8 R0, desc[UR48][R6.64+0xd9] ;  /* 0x0000d93006007981 */ /* 0x000764000c1e1100 */
.L_x_484:
[----:B------:R-:W-:Y:S05]  /*1c0d0*/  BSYNC B1 ;  /* 0x0000000000017941 */ /* 0x000fea0003800000 */
.L_x_483:
[----:B------:R-:W-:Y:S05]  /*1c0e0*/  @P0 BRA `(.L_x_485) ;  /* 0x0000004400240947 */ /* 0x000fea0003800000 */
[----:B------:R-:W2:Y:S01]  /*1c0f0*/  LDL.LU R2, [R1+0x36c] ;  /* 0x00036c0001027983 */ /* 0x000ea20000300800 */
[----:B-----5:R-:W-:-:S04]  /*1c100*/  LOP3.LUT R0, R0, 0xff, RZ, 0xc0, !PT ;  /* 0x000000ff00007812 */ /* 0x020fc800078ec0ff */
[----:B------:R-:W-:-:S05]  /*1c110*/  F2FP.F16.E4M3.UNPACK_B R0, R0 ;  /* 0x00000000ff00723e */ /* 0x000fca00020006ff */
[----:B------:R-:W-:-:S05]  /*1c120*/  HADD2.F32 R0, -RZ, R0.H0_H0 ;  /* 0x20000000ff007230 */ /* 0x000fca0000004100 */
[----:B------:R-:W-:-:S04]  /*1c130*/  FMUL R0, R0, UR40 ;  /* 0x0000002800007c20 */ /* 0x000fc80008400000 */
[----:B--2---:R-:W-:-:S05]  /*1c140*/  FFMA R0, R2, UR41, R0 ;  /* 0x0000002902007c23 */ /* 0x004fca0008000000 */
[----:B------:R-:W-:-:S05]  /*1c150*/  F2FP.SATFINITE.E4M3.F32.PACK_AB_MERGE_C R3, RZ, R0, RZ ;  /* 0x00000000ff03723e */ /* 0x000fca00048070ff */
[----:B------:R2:W-:Y:S01]  /*1c160*/  STG.E.U8 desc[UR48][R28.64+0xd9], R3 ;  /* 0x0000d9031c007986 */ /* 0x0005e2000c101130 */
[----:B------:R-:W-:Y:S05]  /*1c170*/  BRA `(.L_x_485) ;  /* 0x0000004400007947 */ /* 0x000fea0003800000 */
.L_x_36:
[----:B------:R-:W2:Y:S04]  /*1c180*/  LDL.LU R36, [R1+0x80] ;  /* 0x0000800001247983 */ /* 0x000ea80000300800 */
[----:B------:R-:W4:Y:S04]  /*1c190*/  LDL.LU R33, [R1+0x84] ;  /* 0x0000840001217983 */ /* 0x000f280000300800 */
[----:B------:R-:W3:Y:S01]  /*1c1a0*/  LDL.LU R32, [R1+0x88] ;  /* 0x0000880001207983 */ /* 0x000ee20000300800 */
[----:B------:R-:W-:Y:S01]  /*1c1b0*/  ISETP.GE.AND P3, PT, R35, 0x1, PT ;  /* 0x000000012300780c */ /* 0x000fe20003f66270 */
[----:B------:R-:W-:Y:S01]  /*1c1c0*/  FMUL R4, R4, UR41 ;  /* 0x0000002904047c20 */ /* 0x000fe20008400000 */
[----:B------:R-:W-:Y:S01]  /*1c1d0*/  FMUL R3, R3, UR41 ;  /* 0x0000002903037c20 */ /* 0x000fe20008400000 */
[----:B------:R-:W-:Y:S01]  /*1c1e0*/  ISETP.GE.AND P2, PT, R35, 0x9, PT ;  /* 0x000000092300780c */ /* 0x000fe20003f46270 */
[----:B------:R-:W-:Y:S01]  /*1c1f0*/  FMUL R2, R2, UR41 ;  /* 0x0000002902027c20 */ /* 0x000fe20008400000 */
[----:B------:R-:W-:Y:S01]  /*1c200*/  ISETP.LT.OR P0, PT, R34, 0x1, !P3 ;  /* 0x000000012200780c */ /* 0x000fe20005f01670 */
[----:B-----5:R-:W-:Y:S01]  /*1c210*/  FMUL R0, R0, UR41 ;  /* 0x0000002900007c20 */ /* 0x020fe20008400000 */
[----:B------:R-:W-:Y:S01]  /*1c220*/  F2FP.SATFINITE.E4M3.F32.PACK_AB_MERGE_C R4, RZ, R4, RZ ;  /* 0x00000004ff04723e */ /* 0x000fe200048070ff */
[----:B------:R-:W-:Y:S01]  /*1c230*/  FMUL R6, R6, UR41 ;  /* 0x0000002906067c20 */ /* 0x000fe20008400000 */
[----:B------:R-:W-:Y:S01]  /*1c240*/  F2FP.SATFINITE.E4M3.F32.PACK_AB_MERGE_C R3, RZ, R3, RZ ;  /* 0x00000003ff03723e */ /* 0x000fe200048070ff */
[----:B------:R-:W-:Y:S01]  /*1c250*/  FMUL R7, R7, UR41 ;  /* 0x0000002907077c20 */ /* 0x000fe20008400000 */
[----:B------:R-:W-:Y:S01]  /*1c260*/  FMUL R8, R8, UR41 ;  /* 0x0000002908087c20 */ /* 0x000fe20008400000 */
[----:B------:R-:W-:Y:S01]  /*1c270*/  FMUL R9, R9, UR41 ;  /* 0x0000002909097c20 */ /* 0x000fe20008400000 */
[----:B------:R-:W-:Y:S01]  /*1c280*/  FMUL R10, R10, UR41 ;  /* 0x000000290a0a7c20 */ /* 0x000fe20008400000 */
[----:B------:R-:W-:Y:S01]  /*1c290*/  FMUL R11, R11, UR41 ;  /* 0x000000290b0b7c20 */ /* 0x000fe20008400000 */
[----:B------:R-:W-:Y:S01]  /*1c2a0*/  FMUL R12, R12, UR41 ;  /* 0x000000290c0c7c20 */ /* 0x000fe20008400000 */
[----:B------:R-:W-:Y:S01]  /*1c2b0*/  FMUL R13, R13, UR41 ;  /* 0x000000290d0d7c20 */ /* 0x000fe20008400000 */
[----:B------:R-:W-:Y:S01]  /*1c2c0*/  FMUL R14, R14, UR41 ;  /* 0x000000290e0e7c20 */ /* 0x000fe20008400000 */
[----:B------:R-:W-:Y:S01]  /*1c2d0*/  @!P0 STG.E.U8 desc[UR48][R24.64], R4 ;  /* 0x0000000418008986 */ /* 0x000fe2000c101130 */
[----:B------:R-:W-:-:S02]  /*1c2e0*/  ISETP.LT.OR P0, PT, R34, 0x2, !P3 ;  /* 0x000000022200780c */ /* 0x000fc40005f01670 */
[C---:B------:R-:W-:Y:S01]  /*1c2f0*/  ISETP.LT.OR P5, PT, R34.reuse, 0x2, !P2 ;  /* 0x000000022200780c */ /* 0x040fe200057a1670 */
[----:B------:R-:W-:Y:S01]  /*1c300*/  FMUL R15, R15, UR41 ;  /* 0x000000290f0f7c20 */ /* 0x000fe20008400000 */
[----:B------:R-:W-:Y:S01]  /*1c310*/  ISETP.LT.OR P6, PT, R34, 0x9, !P3 ;  /* 0x000000092200780c */ /* 0x000fe20005fc1670 */
[----:B------:R-:W-:Y:S01]  /*1c320*/  FMUL R16, R16, UR41 ;  /* 0x0000002910107c20 */ /* 0x000fe20008400000 */
[----:B------:R-:W-:Y:S01]  /*1c330*/  ISETP.GE.AND P1, PT, R35, 0x81, PT ;  /* 0x000000812300780c */ /* 0x000fe20003f26270 */
[----:B------:R-:W-:Y:S01]  /*1c340*/  FMUL R17, R17, UR41 ;  /* 0x0000002911117c20 */ /* 0x000fe20008400000 */
[----:B------:R-:W-:Y:S01]  /*1c350*/  FMUL R18, R18, UR41 ;  /* 0x0000002912127c20 */ /* 0x000fe20008400000 */
[----:B------:R-:W-:Y:S01]  /*1c360*/  FMUL R19, R19, UR41 ;  /* 0x0000002913137c20 */ /* 0x000fe20008400000 */
[----:B------:R-:W-:Y:S01]  /*1c370*/  FMUL R20, R20, UR41 ;  /* 0x0000002914147c20 */ /* 0x000fe20008400000 */
[----:B------:R-:W-:Y:S01]  /*1c380*/  FMUL R21, R21, UR41 ;  /* 0x0000002915157c20 */ /* 0x000fe20008400000 */
[----:B------:R-:W-:Y:S01]  /*1c390*/  FMUL R22, R22, UR41 ;  /* 0x0000002916167c20 */ /* 0x000fe20008400000 */
[----:B------:R0:W-:Y:S01]  /*1c3a0*/  @!P0 STG.E.U8 desc[UR48][R24.64+0x1], R3 ;  /* 0x0000010318008986 */ /* 0x0001e2000c101130 */
[----:B------:R-:W-:-:S02]  /*1c3b0*/  ISETP.LT.OR P0, PT, R34, 0x1, !P2 ;  /* 0x000000012200780c */ /* 0x000fc40005701670 */
[----:B------:R-:W-:Y:S01]  /*1c3c0*/  F2FP.SATFINITE.E4M3.F32.PACK_AB_MERGE_C R2, RZ, R2, RZ ;  /* 0x00000002ff02723e */ /* 0x000fe200048070ff */
[----:B------:R-:W-:Y:S01]  /*1c3d0*/  FMUL R23, R23, UR41 ;  /* 0x0000002917177c20 */ /* 0x000fe20008400000 */
[----:B------:R-:W-:Y:S01]  /*1c3e0*/  F2FP.SATFINITE.E4M3.F32.PACK_AB_MERGE_C R0, RZ, R0, RZ ;  /* 0x00000000ff00723e */ /* 0x000fe200048070ff */
[----:B------:R-:W-:Y:S01]  /*1c3f0*/  FMUL R216, R216, UR41 ;  /* 0x00000029d8d87c20 */ /* 0x000fe20008400000 */
[----:B------:R-:W-:Y:S01]  /*1c400*/  F2FP.SATFINITE.E4M3.F32.PACK_AB_MERGE_C R6, RZ, R6, RZ ;  /* 0x00000006ff06723e */ /* 0x000fe200048070ff */
[----:B------:R-:W-:Y:S01]  /*1c410*/  FMUL R217, R217, UR41 ;  /* 0x00000029d9d97c20 */ /* 0x000fe20008400000 */
[----:B------:R-:W-:Y:S01]  /*1c420*/  FMUL R218, R218, UR41 ;  /* 0x00000029dada7c20 */ /* 0x000fe20008400000 */
[----:B------:R-:W-:Y:S01]  /*1c430*/  @!P5 STG.E.U8 desc[UR48][R26.64+0x1], R0 ;  /* 0x000001001a00d986 */ /* 0x000fe2000c101130 */
[----:B------:R-:W-:-:S03]  /*1c440*/  ISETP.LT.OR P5, PT, R34, 0xa, !P3 ;  /* 0x0000000a2200780c */ /* 0x000fc60005fa1670 */
[----:B------:R-:W-:Y:S04]  /*1c450*/  @!P0 STG.E.U8 desc[UR48][R26.64], R2 ;  /* 0x000000021a008986 */ /* 0x000fe8000c101130 */
[----:B------:R-:W-:Y:S01]  /*1c460*/  @!P6 STG.E.U8 desc[UR48][R24.64+0x8], R6 ;  /* 0x000008061800e986 */ /* 0x000fe2000c101130 */
[----:B------:R-:W-:Y:S02]  /*1c470*/  ISETP.LT.OR P6, PT, R34, 0x9, !P2 ;  /* 0x000000092200780c */ /* 0x000fe400057c1670 */
[----:B------:R-:W-:Y:S01]  /*1c480*/  F2FP.SATFINITE.E4M3.F32.PACK_AB_MERGE_C R7, RZ, R7, RZ ;  /* 0x00000007ff07723e */ /* 0x000fe200048070ff */
[----:B------:R-:W-:Y:S01]  /*1c490*/  FMUL R219, R219, UR41 ;  /* 0x00000029dbdb7c20 */ /* 0x000fe20008400000 */
[----:B------:R-:W-:Y:S01]  /*1c4a0*/  F2FP.SATFINITE.E4M3.F32.PACK_AB_MERGE_C R8, RZ, R8, RZ ;  /* 0x00000008ff08723e */ /* 0x000fe200048070ff */
[----:B------:R-:W-:Y:S01]  /*1c4b0*/  FMUL R220, R220, UR41 ;  /* 0x00000029dcdc7c20 */ /* 0x000fe20008400000 */
[----:B------:R-:W-:Y:S01]  /*1c4c0*/  FMUL R221, R221, UR41 ;  /* 0x00000029dddd7c20 */ /* 0x000fe20008400000 */
[----:B------:R-:W-:Y:S01]  /*1c4d0*/  @!P5 STG.E.U8 desc[UR48][R24.64+0x9], R7 ;  /* 0x000009071800d986 */ /* 0x000fe2000c101130 */
[----:B------:R-:W-:Y:S01]  /*1c4e0*/  ISETP.LT.OR P5, PT, R34, 0xa, !P2 ;  /* 0x0000000a2200780c */ /* 0x000fe200057a1670 */
[----:B------:R-:W-:Y:S01]  /*1c4f0*/  FMUL R222, R222, UR41 ;  /* 0x00000029dede7c20 */ /* 0x000fe20008400000 */
[----:B------:R-:W-:Y:S01]  /*1c500*/  FMUL R223, R223, UR41 ;  /* 0x00000029dfdf7c20 */ /* 0x000fe20008400000 */
[----:B------:R-:W-:Y:S01]  /*1c510*/  FMUL R224, R224, UR41 ;  /* 0x00000029e0e07c20 */ /* 0x000fe20008400000 */
[----:B------:R-:W3:Y:S04]  /*1c520*/  LDL.LU R39, [R1+0x8c] ;  /* 0x00008c0001277983 */ /* 0x000ee80000300800 */
[----:B------:R-:W-:Y:S01]  /*1c530*/  @!P6 STG.E.U8 desc[UR48][R26.64+0x8], R8 ;  /* 0x000008081a00e986 */ /* 0x000fe2000c101130 */
[----:B------:R-:W-:-:S02]  /*1c540*/  ISETP.LT.OR P6, PT, R34, 0x11, !P3 ;  /* 0x000000112200780c */ /* 0x000fc40005fc1670 */
[----:B------:R-:W-:Y:S01]  /*1c550*/  F2FP.SATFINITE.E4M3.F32.PACK_AB_MERGE_C R9, RZ, R9, RZ ;  /* 0x00000009ff09723e */ /* 0x000fe200048070ff */
[----:B------:R-:W-:Y:S01]  /*1c560*/  FMUL R225, R225, UR41 ;  /* 0x00000029e1e17c20 */ /* 0x000fe20008400000 */
[----:B------:R-:W-:Y:S01]  /*1c570*/  F2FP.SATFINITE.E4M3.F32.PACK_AB_MERGE_C R10, RZ, R10, RZ ;  /* 0x0000000aff0a723e */ /* 0x000fe200048070ff */
[----:B------:R-:W3:Y:S04]  /*1c580*/  LDL.LU R38, [R1+0x90] ;  /* 0x0000900001267983 */ /* 0x000ee80000300800 */
[----:B------:R-:W-:Y:S01]  /*1c590*/  @!P5 STG.E.U8 desc[UR48][R26.64+0x9], R9 ;  /* 0x000009091a00d986 */ /* 0x000fe2000c101130 */
[----:B------:R-:W-:-:S03]  /*1c5a0*/  ISETP.LT.OR P5, PT, R34, 0x12, !P3 ;  /* 0x000000122200780c */ /* 0x000fc60005fa1670 */
[----:B------:R-:W-:Y:S01]  /*1c5b0*/  @!P6 STG.E.U8 desc[UR48][R24.64+0x10], R10 ;  /* 0x0000100a1800e986 */ /* 0x000fe2000c101130 */
[----:B------:R-:W-:Y:S02]  /*1c5c0*/  ISETP.LT.OR P6, PT, R34, 0x11, !P2 ;  /* 0x000000112200780c */ /* 0x000fe400057c1670 */
[----:B------:R-:W-:Y:S01]  /*1c5d0*/  F2FP.SATFINITE.E4M3.F32.PACK_AB_MERGE_C R11, RZ, R11, RZ ;  /* 0x0000000bff0b723e */ /* 0x000fe200048070ff */
[----:B------:R-:W-:Y:S01]  /*1c5e0*/  FMUL R226, R226, UR41 ;  /* 0x00000029e2e27c20 */ /* 0x000fe20008400000 */
[----:B0-----:R-:W-:Y:S01]  /*1c5f0*/  F2FP.SATFINITE.E4M3.F32.PACK_AB_MERGE_C R3, RZ, R12, RZ ;  /* 0x0000000cff03723e */ /* 0x001fe200048070ff */
[----:B------:R-:W3:Y:S04]  /*1c600*/  LDL.LU R41, [R1+0x94] ;  /* 0x0000940001297983 */ /* 0x000ee80000300800 */
[----:B------:R-:W-:Y:S01]  /*1c610*/  @!P5 STG.E.U8 desc[UR48][R24.64+0x11], R11 ;  /* 0x0000110b1800d986 */ /* 0x000fe2000c101130 */
[----:B------:R-:W-:-:S03]  /*1c620*/  ISETP.LT.OR P5, PT, R34, 0x12, !P2 ;  /* 0x000000122200780c */ /* 0x000fc600057a1670 */
[----:B------:R0:W-:Y:S01]  /*1c630*/  @!P6 STG.E.U8 desc[UR48][R26.64+0x10], R3 ;  /* 0x000010031a00e986 */ /* 0x0001e2000c101130 */
[----:B------:R-:W-:Y:S02]  /*1c640*/  ISETP.LT.OR P6, PT, R34, 0x19, !P3 ;  /* 0x000000192200780c */ /* 0x000fe40005fc1670 */
[----:B------:R-:W-:Y:S01]  /*1c650*/  F2FP.SATFINITE.E4M3.F32.PACK_AB_MERGE_C R13, RZ, R13, RZ ;  /* 0x0000000dff0d723e */ /* 0x000fe200048070ff */
[----:B------:R-:W3:Y:S01]  /*1c660*/  LDL.LU R37, [R1+0x98] ;  /* 0x0000980001257983 */ /* 0x000ee20000300800 */
[----:B------:R-:W-:Y:S01]  /*1c670*/  F2FP.SATFINITE.E4M3.F32.PACK_AB_MERGE_C R5, RZ, R14, RZ ;  /* 0x0000000eff05723e */ /* 0x000fe200048070ff */
[----:B------:R-:W-:Y:S01]  /*1c680*/  FMUL R227, R227, UR41 ;  /* 0x00000029e3e37c20 */ /* 0x000fe20008400000 */
[----:B------:R-:W-:Y:S01]  /*1c690*/  F2FP.SATFINITE.E4M3.F32.PACK_AB_MERGE_C R15, RZ, R15, RZ ;  /* 0x0000000fff0f723e */ /* 0x000fe200048070ff */
[----:B------:R-:W-:Y:S01]  /*1c6a0*/  FMUL R228, R228, UR41 ;  /* 0x00000029e4e47c20 */ /* 0x000fe20008400000 */
[----:B------:R-:W-:Y:S01]  /*1c6b0*/  F2FP.SATFINITE.E4M3.F32.PACK_AB_MERGE_C R17, RZ, R17, RZ ;  /* 0x00000011ff11723e */ /* 0x000fe200048070ff */
[----:B------:R-:W-:Y:S01]  /*1c6c0*/  @!P5 STG.E.U8 desc[UR48][R26.64+0x11], R13 ;  /* 0x0000110d1a00d986 */ /* 0x000fe2000c101130 */
[C---:B------:R-:W-:Y:S01]  /*1c6d0*/  ISETP.LT.OR P5, PT, R34.reuse, 0x1a, !P3 ;  /* 0x0000001a2200780c */ /* 0x040fe20005fa1670 */
[----:B------:R-:W-:Y:S01]  /*1c6e0*/  FMUL R229, R229, UR41 ;  /* 0x00000029e5e57c20 */ /* 0x000fe20008400000 */
[----:B0-----:R-:W-:Y:S01]  /*1c6f0*/  F2FP.SATFINITE.E4M3.F32.PACK_AB_MERGE_C R3, RZ, R16, RZ ;  /* 0x00000010ff03723e */ /* 0x001fe200048070ff */
[----:B------:R0:W-:Y:S01]  /*1c700*/  @!P6 STG.E.U8 desc[UR48][R24.64+0x18], R5 ;  /* 0x000018051800e986 */ /* 0x0001e2000c101130 */
[----:B------:R-:W-:-:S02]  /*1c710*/  ISETP.LT.OR P6, PT, R34, 0x19, !P2 ;  /* 0x000000192200780c */ /* 0x000fc400057c1670 */
[----:B------:R-:W-:Y:S02]  /*1c720*/  ISETP.GE.AND P0, PT, R35, 0x89, PT ;  /* 0x000000892300780c */ /* 0x000fe40003f06270 */
[----:B------:R-:W-:Y:S02]  /*1c730*/  F2FP.SATFINITE.E4M3.F32.PACK_AB_MERGE_C R19, RZ, R19, RZ ;  /* 0x00000013ff13723e */ /* 0x000fe400048070ff */
[----:B------:R-:W-:Y:S02]  /*1c740*/  F2FP.SATFINITE.E4M3.F32.PACK_AB_MERGE_C R21, RZ, R21, RZ ;  /* 0x00000015ff15723e */ /* 0x000fe400048070ff */
[----:B------:R-:W-:Y:S01]  /*1c750*/  F2FP.SATFINITE.E4M3.F32.PACK_AB_MERGE_C R23, RZ, R23, RZ ;  /* 0x00000017ff17723e */ /* 0x000fe200048070ff */
[----:B------:R-:W-:Y:S01]  /*1c760*/  @!P5 STG.E.U8 desc[UR48][R24.64+0x19], R15 ;  /* 0x0000190f1800d986 */ /* 0x000fe2000c101130 */
[C---:B------:R-:W-:Y:S02]  /*1c770*/  ISETP.LT.OR P5, PT, R34.reuse, 0x1a, !P2 ;  /* 0x0000001a2200780c */ /* 0x040fe400057a1670 */
[----:B0-----:R-:W-:Y:S01]  /*1c780*/  F2FP.SATFINITE.E4M3.F32.PACK_AB_MERGE_C R5, RZ, R18, RZ ;  /* 0x00000012ff05723e */ /* 0x001fe200048070ff */
[----:B------:R0:W-:Y:S01]  /*1c790*/  @!P6 STG.E.U8 desc[UR48][R26.64+0x18], R3 ;  /* 0x000018031a00e986 */ /* 0x0001e2000c101130 */
[----:B------:R-:W-:-:S02]  /*1c7a0*/  ISETP.LT.OR P6, PT, R34, 0x1, !P1 ;  /* 0x000000012200780c */ /* 0x000fc40004fc1670 */
[----:B------:R-:W-:Y:S02]  /*1c7b0*/  F2FP.SATFINITE.E4M3.F32.PACK_AB_MERGE_C R217, RZ, R217, RZ ;  /* 0x000000d9ffd9723e */ /* 0x000fe400048070ff */
        /* <DEDUP_REMOVED lines=10> */
[----:B------:R-:W-:-:S03]  /*1c860*/  F2FP.SATFINITE.E4M3.F32.PACK_AB_MERGE_C R229, RZ, R229, RZ ;  /* 0x000000e5ffe5723e */ /* 0x000fc600048070ff */
[----:B------:R-:W-:Y:S01]  /*1c870*/  @!P5 STG.E.U8 desc[UR48][R30.64+0x1], R19 ;  /* 0x000001131e00d986 */ /* 0x000fe2000c101130 */
[C---:B------:R-:W-:Y:S02]  /*1c880*/  ISETP.LT.OR P5, PT, R34.reuse, 0x2, !P0 ;  /* 0x000000022200780c */ /* 0x040fe400047a1670 */
[----:B0-----:R-:W-:Y:S01]  /*1c890*/  F2FP.SATFINITE.E4M3.F32.PACK_AB_MERGE_C R5, RZ, R22, RZ ;  /* 0x00000016ff05723e */ /* 0x001fe200048070ff */
[----:B------:R0:W-:Y:S01]  /*1c8a0*/  @!P6 STG.E.U8 desc[UR48][R28.64], R3 ;  /* 0x000000031c00e986 */ /* 0x0001e2000c101130 */
[----:B------:R-:W-:-:S09]  /*1c8b0*/  ISETP.LT.OR P6, PT, R34, 0x9, !P1 ;  /* 0x000000092200780c */ /* 0x000fd20004fc1670 */
        /* <DEDUP_REMOVED lines=36> */
[----:B------:R-:W-:-:S03]  /*1cb00*/  ISETP.LT.OR P5, PT, R34, 0x22, !P2 ;  /* 0x000000222200780c */ /* 0x000fc600057a1670 */
[----:B------:R1:W-:Y:S01]  /*1cb10*/  @!P6 STG.E.U8 desc[UR48][R26.64+0x20], R3 ;  /* 0x000020031a00e986 */ /* 0x0003e2000c101130 */
[----:B------:R-:W-:Y:S01]  /*1cb20*/  ISETP.LT.OR P6, PT, R34, 0x29, !P3 ;  /* 0x000000292200780c */ /* 0x000fe20005fc1670 */
[----:B--2---:R-:W-:Y:S02]  /*1cb30*/  FMUL R0, R36, UR41 ;  /* 0x0000002924007c20 */ /* 0x004fe40008400000 */
[----:B------:R-:W2:Y:S01]  /*1cb40*/  LDL.LU R36, [R1+0x9c] ;  /* 0x00009c0001247983 */ /* 0x000ea20000300800 */
[----:B----4-:R-:W-:Y:S02]  /*1cb50*/  FMUL R2, R33, UR41 ;  /* 0x0000002921027c20 */ /* 0x010fe40008400000 */
[----:B0-----:R-:W-:Y:S01]  /*1cb60*/  F2FP.SATFINITE.E4M3.F32.PACK_AB_MERGE_C R5, RZ, R0, RZ ;  /* 0x00000000ff05723e */ /* 0x001fe200048070ff */
[----:B------:R-:W4:Y:S01]  /*1cb70*/  LDL.LU R33, [R1+0xa0] ;  /* 0x0000a00001217983 */ /* 0x000f220000300800 */
[----:B---3--:R-:W-:-:S03]  /*1cb80*/  FMUL R0, R32, UR41 ;  /* 0x0000002920007c20 */ /* 0x008fc60008400000 */
[----:B------:R-:W3:Y:S04]  /*1cb90*/  LDL.LU R32, [R1+0xa4] ;  /* 0x0000a40001207983 */ /* 0x000ee80000300800 */
[----:B------:R-:W-:Y:S01]  /*1cba0*/  @!P5 STG.E.U8 desc[UR48][R26.64+0x21], R229 ;  /* 0x000021e51a00d986 */ /* 0x000fe2000c101130 */
[C---:B------:R-:W-:Y:S02]  /*1cbb0*/  ISETP.LT.OR P5, PT, R34.reuse, 0x2a, !P3 ;  /* 0x0000002a2200780c */ /* 0x040fe40005fa1670 */
[----:B------:R-:W-:Y:S01]  /*1cbc0*/  F2FP.SATFINITE.E4M3.F32.PACK_AB_MERGE_C R7, RZ, R2, RZ ;  /* 0x00000002ff07723e */ /* 0x000fe200048070ff */
[----:B------:R0:W-:Y:S01]  /*1cbd0*/  @!P6 STG.E.U8 desc[UR48][R24.64+0x28], R5 ;  /* 0x000028051800e986 */ /* 0x0001e2000c101130 */
[----:B------:R-:W-:Y:S02]  /*1cbe0*/  ISETP.LT.OR P6, PT, R34, 0x29, !P2 ;  /* 0x000000292200780c */ /* 0x000fe400057c1670 */
[----:B-1----:R-:W-:-:S07]  /*1cbf0*/  F2FP.SATFINITE.E4M3.F32.PACK_AB_MERGE_C R3, RZ, R0, RZ ;  /* 0x00000000ff03723e */ /* 0x002fce00048070ff */
[----:B------:R1:W-:Y:S01]  /*1cc00*/  @!P5 STG.E.U8 desc[UR48][R24.64+0x29], R7 ;  /* 0x000029071800d986 */ /* 0x0003e2000c101130 */
[----:B------:R-:W-:-:S03]  /*1cc10*/  ISETP.LT.OR P5, PT, R34, 0x2a, !P2 ;  /* 0x0000002a2200780c */ /* 0x000fc600057a1670 */
[----:B------:R1:W-:Y:S01]  /*1cc20*/  @!P6 STG.E.U8 desc[UR48][R26.64+0x28], R3 ;  /* 0x000028031a00e986 */ /* 0x0003e2000c101130 */
[----:B------:R-:W-:-:S03]  /*1cc30*/  FMUL R2, R39, UR41 ;  /* 0x0000002927027c20 */ /* 0x000fc60008400000 */
[----:B------:R-:W3:Y:S02]  /*1cc40*/  LDL.LU R39, [R1+0xa8] ;  /* 0x0000a80001277983 */ /* 0x000ee40000300800 */
[----:B------:R-:W-:Y:S01]  /*1cc50*/  F2FP.SATFINITE.E4M3.F32.PACK_AB_MERGE_C R9, RZ, R2, RZ ;  /* 0x00000002ff09723e */ /* 0x000fe200048070ff */
[----:B------:R-:W-:Y:S02]  /*1cc60*/  FMUL R0, R38, UR41 ;  /* 0x0000002926007c20 */ /* 0x000fe40008400000 */
[----:B------:R-:W3:Y:S03]  /*1cc70*/  LDL.LU R38, [R1+0xac] ;  /* 0x0000ac0001267983 */ /* 0x000ee60000300800 */
[----:B0-----:R-:W-:Y:S01]  /*1cc80*/  F2FP.SATFINITE.E4M3.F32.PACK_AB_MERGE_C R5, RZ, R0, RZ ;  /* 0x00000000ff05723e */ /* 0x001fe200048070ff */
[----:B------:R-:W-:Y:S02]  /*1cc90*/  FMUL R2, R41, UR41 ;  /* 0x0000002929027c20 */ /* 0x000fe40008400000 */
[----:B------:R-:W3:Y:S03]  /*1cca0*/  LDL.LU R41, [R1+0xb0] ;  /* 0x0000b00001297983 */ /* 0x000ee60000300800 */
[----:B-1----:R-:W-:Y:S01]  /*1ccb0*/  F2FP.SATFINITE.E4M3.F32.PACK_AB_MERGE_C R7, RZ, R2, RZ ;  /* 0x00000002ff07723e */ /* 0x002fe200048070ff */
[----:B------:R0:W-:Y:S01]  /*1ccc0*/  @!P5 STG.E.U8 desc[UR48][R26.64+0x29], R9 ;  /* 0x000029091a00d986 */ /* 0x0001e2000c101130 */
[----:B------:R-:W-:-:S03]  /*1ccd0*/  FMUL R0, R37, UR41 ;  /* 0x0000002925007c20 */ /* 0x000fc60008400000 */
[----:B------:R-:W3:Y:S02]  /*1cce0*/  LDL.LU R37, [R1+0xb4] ;  /* 0x0000b40001257983 */ /* 0x000ee40000300800 */
[----:B------:R-:W-:Y:S01]  /*1ccf0*/  F2FP.SATFINITE.E4M3.F32.PACK_AB_MERGE_C R3, RZ, R0, RZ ;  /* 0x00000000ff03723e */ /* 0x000fe200048070ff */
[----:B--2---:R-:W-:Y:S02]  /*1cd00*/  FMUL R2, R36, UR41 ;  /* 0x0000002924027c20 */ /* 0x004fe40008400000 */
[----:B------:R-:W2:Y:S01]  /*1cd10*/  LDL.LU R36, [R1+0xb8] ;  /* 0x0000b80001247983 */ /* 0x000ea20000300800 */
[----:B----4-:R-:W-:Y:S02]  /*1cd20*/  FMUL R0, R33, UR41 ;  /* 0x0000002921007c20 */ /* 0x010fe40008400000 */
[----:B0-----:R-:W-:Y:S01]  /*1cd30*/  F2FP.SATFINITE.E4M3.F32.PACK_AB_MERGE_C R9, RZ, R2, RZ ;  /* 0x00000002ff09723e */ /* 0x001fe200048070ff */
[----:B------:R-:W4:Y:S01]  /*1cd40*/  LDL.LU R33, [R1+0xbc] ;  /* 0x0000bc0001217983 */ /* 0x000f220000300800 */
[----:B---3--:R-:W-:-:S03]  /*1cd50*/  FMUL R2, R32, UR41 ;  /* 0x0000002920027c20 */ /* 0x008fc60008400000 */
[----:B------:R-:W3:Y:S01]  /*1cd60*/  LDL.LU R32, [R1+0xc0] ;  /* 0x0000c00001207983 */ /* 0x000ee20000300800 */
[C---:B------:R-:W-:Y:S02]  /*1cd70*/  ISETP.LT.OR P6, PT, R34.reuse, 0x31, !P3 ;  /* 0x000000312200780c */ /* 0x040fe40005fc1670 */
[----:B------:R-:W-:-:S11]  /*1cd80*/  ISETP.LT.OR P5, PT, R34, 0x32, !P3 ;  /* 0x000000322200780c */ /* 0x000fd60005fa1670 */
[----:B------:R0:W-:Y:S01]  /*1cd90*/  @!P6 STG.E.U8 desc[UR48][R24.64+0x30], R5 ;  /* 0x000030051800e986 */ /* 0x0001e2000c101130 */
[----:B------:R-:W-:-:S03]  /*1cda0*/  ISETP.LT.OR P6, PT, R34, 0x31, !P2 ;  /* 0x000000312200780c */ /* 0x000fc600057c1670 */
[----:B------:R1:W-:Y:S01]  /*1cdb0*/  @!P5 STG.E.U8 desc[UR48][R24.64+0x31], R7 ;  /* 0x000031071800d986 */ /* 0x0003e2000c101130 */
[----:B------:R-:W-:-:S09]  /*1cdc0*/  ISETP.LT.OR P5, PT, R34, 0x32, !P2 ;  /* 0x000000322200780c */ /* 0x000fd200057a1670 */
[----:B------:R1:W-:Y:S01]  /*1cdd0*/  @!P6 STG.E.U8 desc[UR48][R26.64+0x30], R3 ;  /* 0x000030031a00e986 */ /* 0x0003e2000c101130 */
[C---:B------:R-:W-:Y:S02]  /*1cde0*/  ISETP.LT.OR P6, PT, R34.reuse, 0x39, !P3 ;  /* 0x000000392200780c */ /* 0x040fe40005fc1670 */
[----:B0-----:R-:W-:Y:S01]  /*1cdf0*/  F2FP.SATFINITE.E4M3.F32.PACK_AB_MERGE_C R5, RZ, R0, RZ ;  /* 0x00000000ff05723e */ /* 0x001fe200048070ff */
        /* <DEDUP_REMOVED lines=745> */
[----:B------:R-:W3:Y:S04]  /*1fc90*/  LDL.LU R38, [R1+0x314] ;  /* 0x0003140001267983 */ /* 0x000ee80000300800 */
[----:B------:R-:W3:Y:S01]  /*1fca0*/  LDL.LU R43, [R1+0x318] ;  /* 0x00031800012b7983 */ /* 0x000ee20000300800 */
[----:B0-----:R-:W-:Y:S01]  /*1fcb0*/  F2FP.SATFINITE.E4M3.F32.PACK_AB_MERGE_C R3, RZ, R0, RZ ;  /* 0x00000000ff03723e */ /* 0x001fe200048070ff */
[----:B------:R-:W-:-:S05]  /*1fcc0*/  FMUL R2, R41, UR41 ;  /* 0x0000002929027c20 */ /* 0x000fca0008400000 */
        /* <DEDUP_REMOVED lines=13> */
[C---:B------:R-:W-:Y:S01]  /*1fda0*/  ISETP.LT.OR P5, PT, R34.reuse, 0xc2, !P2 ;  /* 0x000000c22200780c */ /* 0x040fe200057a1670 */
[----:B------:R-:W3:Y:S04]  /*1fdb0*/  LDL.LU R42, [R1+0x32c] ;  /* 0x00032c00012a7983 */ /* 0x000ee80000300800 */
[----:B------:R-:W3:Y:S06]  /*1fdc0*/  LDL.LU R41, [R1+0x330] ;  /* 0x0003300001297983 */ /* 0x000eec0000300800 */
        /* <DEDUP_REMOVED lines=17> */
[----:B------:R-:W3:Y:S01]  /*1fee0*/  LDL.LU R38, [R1+0x338] ;  /* 0x0003380001267983 */ /* 0x000ee20000300800 */
[----:B------:R-:W-:Y:S02]  /*1fef0*/  FMUL R0, R43, UR41 ;  /* 0x000000292b007c20 */ /* 0x000fe40008400000 */
[----:B0-----:R-:W-:-:S03]  /*1ff00*/  F2FP.SATFINITE.E4M3.F32.PACK_AB_MERGE_C R7, RZ, R2, RZ ;  /* 0x00000002ff07723e */ /* 0x001fc600048070ff */
        /* <DEDUP_REMOVED lines=14> */
[----:B------:R-:W3:Y:S10]  /*1fff0*/  LDL.LU R43, [R1+0x34c] ;  /* 0x00034c00012b7983 */ /* 0x000ef40000300800 */
[----:B------:R0:W-:Y:S01]  /*20000*/  @!P5 STG.E.U8 desc[UR48][R24.64+0xd1], R7 ;  /* 0x0000d1071800d986 */ /* 0x0001e2000c101130 */
[----:B------:R-:W-:-:S03]  /*20010*/  ISETP.LT.OR P5, PT, R34, 0xd2, !P2 ;  /* 0x000000d22200780c */ /* 0x000fc600057a1670 */
[----:B------:R-:W-:Y:S01]  /*20020*/  @!P6 STG.E.U8 desc[UR48][R26.64+0xd0], R3 ;  /* 0x0000d0031a00e986 */ /* 0x000fe2000c101130 */
[----:B------:R-:W-:Y:S02]  /*20030*/  ISETP.LT.OR P6, PT, R34, 0xd9, !P3 ;  /* 0x000000d92200780c */ /* 0x000fe40005fc1670 */
[----:B------:R-:W-:Y:S01]  /*20040*/  F2FP.SATFINITE.E4M3.F32.PACK_AB_MERGE_C R11, RZ, R0, RZ ;  /* 0x00000000ff0b723e */ /* 0x000fe200048070ff */
[----:B------:R-:W-:Y:S01]  /*20050*/  FMUL R0, R42, UR41 ;  /* 0x000000292a007c20 */ /* 0x000fe20008400000 */
[C---:B------:R-:W-:Y:S01]  /*20060*/  ISETP.LT.OR P3, PT, R34.reuse, 0xda, !P3 ;  /* 0x000000da2200780c */ /* 0x040fe20005f61670 */
[----:B------:R-:W3:Y:S01]  /*20070*/  LDL.LU R42, [R1+0x350] ;  /* 0x00035000012a7983 */ /* 0x000ee20000300800 */
[----:B0-----:R-:W-:Y:S01]  /*20080*/  F2FP.SATFINITE.E4M3.F32.PACK_AB_MERGE_C R7, RZ, R2, RZ ;  /* 0x00000002ff07723e */ /* 0x001fe200048070ff */
[----:B------:R-:W-:Y:S02]  /*20090*/  FMUL R2, R41, UR41 ;  /* 0x0000002929027c20 */ /* 0x000fe40008400000 */
[----:B------:R-:W-:Y:S01]  /*200a0*/  @!P5 STG.E.U8 desc[UR48][R26.64+0xd1], R9 ;  /* 0x0000d1091a00d986 */ /* 0x000fe2000c101130 */
[----:B------:R-:W-:-:S02]  /*200b0*/  ISETP.LT.OR P5, PT, R34, 0xd9, !P2 ;  /* 0x000000d92200780c */ /* 0x000fc400057a1670 */
[----:B------:R-:W-:Y:S01]  /*200c0*/  ISETP.LT.OR P2, PT, R34, 0xda, !P2 ;  /* 0x000000da2200780c */ /* 0x000fe20005741670 */
[----:B------:R-:W3:Y:S04]  /*200d0*/  LDL.LU R41, [R1+0x354] ;  /* 0x0003540001297983 */ /* 0x000ee80000300800 */
[----:B------:R0:W-:Y:S04]  /*200e0*/  @!P6 STG.E.U8 desc[UR48][R24.64+0xd8], R5 ;  /* 0x0000d8051800e986 */ /* 0x0001e8000c101130 */
[----:B------:R1:W-:Y:S01]  /*200f0*/  @!P3 STG.E.U8 desc[UR48][R24.64+0xd9], R7 ;  /* 0x0000d9071800b986 */ /* 0x0003e2000c101130 */
[----:B0-----:R-:W-:-:S02]  /*20100*/  F2FP.SATFINITE.E4M3.F32.PACK_AB_MERGE_C R5, RZ, R0, RZ ;  /* 0x00000000ff05723e */ /* 0x001fc400048070ff */
[----:B-1----:R-:W-:-:S03]  /*20110*/  F2FP.SATFINITE.E4M3.F32.PACK_AB_MERGE_C R7, RZ, R2, RZ ;  /* 0x00000002ff07723e */ /* 0x002fc600048070ff */
[----:B------:R0:W-:Y:S01]  /*20120*/  @!P2 STG.E.U8 desc[UR48][R26.64+0xd9], R5 ;  /* 0x0000d9051a00a986 */ /* 0x0001e2000c101130 */
[----:B------:R-:W-:-:S03]  /*20130*/  FMUL R3, R39, UR41 ;  /* 0x0000002927037c20 */ /* 0x000fc60008400000 */
[----:B------:R-:W3:Y:S02]  /*20140*/  LDL.LU R39, [R1+0x358] ;  /* 0x0003580001277983 */ /* 0x000ee40000300800 */
[----:B------:R-:W-:Y:S01]  /*20150*/  F2FP.SATFINITE.E4M3.F32.PACK_AB_MERGE_C R9, RZ, R3, RZ ;  /* 0x00000003ff09723e */ /* 0x000fe200048070ff */
[----:B------:R-:W-:Y:S02]  /*20160*/  FMUL R4, R38, UR41 ;  /* 0x0000002926047c20 */ /* 0x000fe40008400000 */
[----:B------:R-:W3:Y:S01]  /*20170*/  LDL.LU R38, [R1+0x35c] ;  /* 0x00035c0001267983 */ /* 0x000ee20000300800 */
[----:B------:R-:W-:-:S03]  /*20180*/  FMUL R0, R37, UR41 ;  /* 0x0000002925007c20 */ /* 0x000fc60008400000 */
[----:B------:R-:W3:Y:S02]  /*20190*/  LDL.LU R37, [R1+0x360] ;  /* 0x0003600001257983 */ /* 0x000ee40000300800 */
[----:B0-----:R-:W-:Y:S01]  /*201a0*/  F2FP.SATFINITE.E4M3.F32.PACK_AB_MERGE_C R5, RZ, R0, RZ ;  /* 0x00000000ff05723e */ /* 0x001fe200048070ff */
[----:B--2---:R-:W-:Y:S02]  /*201b0*/  FMUL R2, R36, UR41 ;  /* 0x0000002924027c20 */ /* 0x004fe40008400000 */
[----:B------:R-:W2:Y:S01]  /*201c0*/  LDL.LU R36, [R1+0x364] ;  /* 0x0003640001247983 */ /* 0x000ea20000300800 */
[----:B----4-:R-:W-:-:S03]  /*201d0*/  FMUL R3, R33, UR41 ;  /* 0x0000002921037c20 */ /* 0x010fc60008400000 */
[----:B------:R-:W4:Y:S01]  /*201e0*/  LDL.LU R33, [R1+0x368] ;  /* 0x0003680001217983 */ /* 0x000f220000300800 */
[----:B---3--:R-:W-:-:S03]  /*201f0*/  FMUL R0, R32, UR41 ;  /* 0x0000002920007c20 */ /* 0x008fc60008400000 */
[----:B------:R-:W3:Y:S01]  /*20200*/  LDL.LU R32, [R1+0x36c] ;  /* 0x00036c0001207983 */ /* 0x000ee20000300800 */
[C---:B------:R-:W-:Y:S02]  /*20210*/  ISETP.LT.OR P6, PT, R34.reuse, 0xc1, !P1 ;  /* 0x000000c12200780c */ /* 0x040fe40004fc1670 */
[C---:B------:R-:W-:Y:S01]  /*20220*/  ISETP.LT.OR P3, PT, R34.reuse, 0xc2, !P1 ;  /* 0x000000c22200780c */ /* 0x040fe20004f61670 */
[----:B------:R-:W-:Y:S01]  /*20230*/  @!P5 STG.E.U8 desc[UR48][R26.64+0xd8], R11 ;  /* 0x0000d80b1a00d986 */ /* 0x000fe2000c101130 */
[C---:B------:R-:W-:Y:S02]  /*20240*/  ISETP.LT.OR P5, PT, R34.reuse, 0xc1, !P0 ;  /* 0x000000c12200780c */ /* 0x040fe400047a1670 */
[----:B------:R-:W-:-:S07]  /*20250*/  ISETP.LT.OR P2, PT, R34, 0xca, !P1 ;  /* 0x000000ca2200780c */ /* 0x000fce0004f41670 */
[----:B------:R0:W-:Y:S01]  /*20260*/  @!P6 STG.E.U8 desc[UR48][R30.64+0xc0], R7 ;  /* 0x0000c0071e00e986 */ /* 0x0001e2000c101130 */
[----:B------:R-:W-:-:S03]  /*20270*/  ISETP.LT.OR P6, PT, R34, 0xc2, !P0 ;  /* 0x000000c22200780c */ /* 0x000fc600047c1670 */
[----:B------:R1:W-:Y:S01]  /*20280*/  @!P3 STG.E.U8 desc[UR48][R30.64+0xc1], R9 ;  /* 0x0000c1091e00b986 */ /* 0x0003e2000c101130 */
[C---:B------:R-:W-:Y:S02]  /*20290*/  ISETP.LT.OR P3, PT, R34.reuse, 0xc9, !P1 ;  /* 0x000000c92200780c */ /* 0x040fe40004f61670 */
[----:B------:R-:W-:Y:S02]  /*202a0*/  F2FP.SATFINITE.E4M3.F32.PACK_AB_MERGE_C R13, RZ, R4, RZ ;  /* 0x00000004ff0d723e */ /* 0x000fe400048070ff */
[----:B0-----:R-:W-:Y:S02]  /*202b0*/  F2FP.SATFINITE.E4M3.F32.PACK_AB_MERGE_C R7, RZ, R2, RZ ;  /* 0x00000002ff07723e */ /* 0x001fe400048070ff */
[----:B-1----:R-:W-:Y:S01]  /*202c0*/  F2FP.SATFINITE.E4M3.F32.PACK_AB_MERGE_C R9, RZ, R3, RZ ;  /* 0x00000003ff09723e */ /* 0x002fe200048070ff */
[----:B------:R-:W-:Y:S01]  /*202d0*/  @!P5 STG.E.U8 desc[UR48][R28.64+0xc0], R13 ;  /* 0x0000c00d1c00d986 */ /* 0x000fe2000c101130 */
[----:B------:R-:W-:-:S03]  /*202e0*/  ISETP.LT.OR P5, PT, R34, 0xc9, !P0 ;  /* 0x000000c92200780c */ /* 0x000fc600047a1670 */
[----:B------:R0:W-:Y:S01]  /*202f0*/  @!P6 STG.E.U8 desc[UR48][R28.64+0xc1], R5 ;  /* 0x0000c1051c00e986 */ /* 0x0001e2000c101130 */
[----:B------:R-:W-:-:S03]  /*20300*/  ISETP.LT.OR P6, PT, R34, 0xca, !P0 ;  /* 0x000000ca2200780c */ /* 0x000fc600047c1670 */
[----:B------:R1:W-:Y:S01]  /*20310*/  @!P2 STG.E.U8 desc[UR48][R30.64+0xc9], R9 ;  /* 0x0000c9091e00a986 */ /* 0x0003e2000c101130 */
[C---:B------:R-:W-:Y:S01]  /*20320*/  ISETP.LT.OR P2, PT, R34.reuse, 0xd2, !P1 ;  /* 0x000000d22200780c */ /* 0x040fe20004f41670 */
[----:B------:R-:W-:Y:S02]  /*20330*/  FMUL R2, R43, UR41 ;  /* 0x000000292b027c20 */ /* 0x000fe40008400000 */
[----:B------:R1:W-:Y:S01]  /*20340*/  @!P3 STG.E.U8 desc[UR48][R30.64+0xc8], R7 ;  /* 0x0000c8071e00b986 */ /* 0x0003e2000c101130 */
[----:B------:R-:W-:Y:S01]  /*20350*/  ISETP.LT.OR P3, PT, R34, 0xd1, !P1 ;  /* 0x000000d12200780c */ /* 0x000fe20004f61670 */
[----:B------:R-:W-:Y:S01]  /*20360*/  FMUL R3, R41, UR41 ;  /* 0x0000002929037c20 */ /* 0x000fe20008400000 */
[----:B------:R-:W-:Y:S01]  /*20370*/  F2FP.SATFINITE.E4M3.F32.PACK_AB_MERGE_C R11, RZ, R0, RZ ;  /* 0x00000000ff0b723e */ /* 0x000fe200048070ff */
[----:B------:R-:W-:Y:S01]  /*20380*/  FMUL R0, R42, UR41 ;  /* 0x000000292a007c20 */ /* 0x000fe20008400000 */
[----:B0-----:R-:W-:Y:S02]  /*20390*/  F2FP.SATFINITE.E4M3.F32.PACK_AB_MERGE_C R5, RZ, R2, RZ ;  /* 0x00000002ff05723e */ /* 0x001fe400048070ff */
[----:B-1----:R-:W-:Y:S01]  /*203a0*/  F2FP.SATFINITE.E4M3.F32.PACK_AB_MERGE_C R9, RZ, R3, RZ ;  /* 0x00000003ff09723e */ /* 0x002fe200048070ff */
[----:B------:R-:W-:Y:S01]  /*203b0*/  @!P5 STG.E.U8 desc[UR48][R28.64+0xc8], R11 ;  /* 0x0000c80b1c00d986 */ /* 0x000fe2000c101130 */
[----:B------:R-:W-:-:S03]  /*203c0*/  F2FP.SATFINITE.E4M3.F32.PACK_AB_MERGE_C R7, RZ, R0, RZ ;  /* 0x00000000ff07723e */ /* 0x000fc600048070ff */
[----:B------:R-:W-:Y:S01]  /*203d0*/  @!P6 STG.E.U8 desc[UR48][R28.64+0xc9], R5 ;  /* 0x0000c9051c00e986 */ /* 0x000fe2000c101130 */
[C---:B------:R-:W-:Y:S02]  /*203e0*/  ISETP.LT.OR P5, PT, R34.reuse, 0xd1, !P0 ;  /* 0x000000d12200780c */ /* 0x040fe400047a1670 */
[C---:B------:R-:W-:Y:S01]  /*203f0*/  ISETP.LT.OR P6, PT, R34.reuse, 0xd2, !P0 ;  /* 0x000000d22200780c */ /* 0x040fe200047c1670 */
[----:B------:R-:W-:Y:S01]  /*20400*/  @!P2 STG.E.U8 desc[UR48][R30.64+0xd1], R9 ;  /* 0x0000d1091e00a986 */ /* 0x000fe2000c101130 */
[----:B------:R-:W-:Y:S01]  /*20410*/  FMUL R0, R39, UR41 ;  /* 0x0000002927007c20 */ /* 0x000fe20008400000 */
[C---:B------:R-:W-:Y:S02]  /*20420*/  ISETP.LT.OR P2, PT, R34.reuse, 0xd9, !P1 ;  /* 0x000000d92200780c */ /* 0x040fe40004f41670 */
[----:B------:R0:W-:Y:S01]  /*20430*/  @!P3 STG.E.U8 desc[UR48][R30.64+0xd0], R7 ;  /* 0x0000d0071e00b986 */ /* 0x0001e2000c101130 */
[C---:B------:R-:W-:Y:S02]  /*20440*/  ISETP.LT.OR P1, PT, R34.reuse, 0xda, !P1 ;  /* 0x000000da2200780c */ /* 0x040fe40004f21670 */
[----:B------:R-:W-:-:S02]  /*20450*/  ISETP.LT.OR P3, PT, R34, 0xd9, !P0 ;  /* 0x000000d92200780c */ /* 0x000fc40004761670 */
[----:B------:R-:W-:Y:S02]  /*20460*/  F2FP.SATFINITE.E4M3.F32.PACK_AB_MERGE_C R13, RZ, R0, RZ ;  /* 0x00000000ff0d723e */ /* 0x000fe400048070ff */
[----:B------:R-:W-:Y:S01]  /*20470*/  ISETP.LT.OR P0, PT, R34, 0xda, !P0 ;  /* 0x000000da2200780c */ /* 0x000fe20004701670 */
[----:B------:R-:W-:-:S05]  /*20480*/  FMUL R0, R38, UR41 ;  /* 0x0000002926007c20 */ /* 0x000fca0008400000 */
[----:B0-----:R-:W-:Y:S01]  /*20490*/  F2FP.SATFINITE.E4M3.F32.PACK_AB_MERGE_C R7, RZ, R0, RZ ;  /* 0x00000000ff07723e */ /* 0x001fe200048070ff */
[----:B------:R0:W-:Y:S04]  /*204a0*/  @!P5 STG.E.U8 desc[UR48][R28.64+0xd0], R13 ;  /* 0x0000d00d1c00d986 */ /* 0x0001e8000c101130 */
[----:B------:R0:W-:Y:S01]  /*204b0*/  @!P6 STG.E.U8 desc[UR48][R28.64+0xd1], R7 ;  /* 0x0000d1071c00e986 */ /* 0x0001e2000c101130 */
[----:B------:R-:W-:-:S05]  /*204c0*/  FMUL R2, R37, UR41 ;  /* 0x0000002925027c20 */ /* 0x000fca0008400000 */
[----:B------:R-:W-:-:S05]  /*204d0*/  F2FP.SATFINITE.E4M3.F32.PACK_AB_MERGE_C R9, RZ, R2, RZ ;  /* 0x00000002ff09723e */ /* 0x000fca00048070ff */
[----:B------:R0:W-:Y:S01]  /*204e0*/  @!P2 STG.E.U8 desc[UR48][R30.64+0xd8], R9 ;  /* 0x0000d8091e00a986 */ /* 0x0001e2000c101130 */
[----:B--2---:R-:W-:Y:S01]  /*204f0*/  FMUL R3, R36, UR41 ;  /* 0x0000002924037c20 */ /* 0x004fe20008400000 */
[----:B----4-:R-:W-:Y:S01]  /*20500*/  FMUL R4, R33, UR41 ;  /* 0x0000002921047c20 */ /* 0x010fe20008400000 */
[----:B---3--:R-:W-:-:S03]  /*20510*/  FMUL R5, R32, UR41 ;  /* 0x0000002920057c20 */ /* 0x008fc60008400000 */
[----:B------:R-:W-:Y:S02]  /*20520*/  F2FP.SATFINITE.E4M3.F32.PACK_AB_MERGE_C R3, RZ, R3, RZ ;  /* 0x00000003ff03723e */ /* 0x000fe400048070ff */
[----:B------:R-:W-:Y:S02]  /*20530*/  F2FP.SATFINITE.E4M3.F32.PACK_AB_MERGE_C R11, RZ, R4, RZ ;  /* 0x00000004ff0b723e */ /* 0x000fe400048070ff */
[----:B------:R-:W-:Y:S01]  /*20540*/  F2FP.SATFINITE.E4M3.F32.PACK_AB_MERGE_C R5, RZ, R5, RZ ;  /* 0x00000005ff05723e */ /* 0x000fe200048070ff */
[----:B------:R0:W-:Y:S04]  /*20550*/  @!P1 STG.E.U8 desc[UR48][R30.64+0xd9], R3 ;  /* 0x0000d9031e009986 */ /* 0x0001e8000c101130 */
[----:B------:R0:W-:Y:S04]  /*20560*/  @!P3 STG.E.U8 desc[UR48][R28.64+0xd8], R11 ;  /* 0x0000d80b1c00b986 */ /* 0x0001e8000c101130 */
[----:B------:R0:W-:Y:S02]  /*20570*/  @!P0 STG.E.U8 desc[UR48][R28.64+0xd9], R5 ;  /* 0x0000d9051c008986 */ /* 0x0001e4000c101130 */
.L_x_485:
[----:B------:R-:W-:Y:S05]  /*20580*/  BSYNC B0 ;  /* 0x0000000000007941 */ /* 0x000fea0003800000 */
.L_x_35:
[----:B0-2---:R-:W2:Y:S04]  /*20590*/  LDL.LU R3, [R1+0x378] ;  /* 0x0003780001037983 */ /* 0x005ea80000300800 */
[----:B------:R-:W2:Y:S01]  /*205a0*/  LDL.LU R2, [R1+0x37c] ;  /* 0x00037c0001027983 */ /* 0x000ea20000300800 */
[----:B------:R-:W-:Y:S01]  /*205b0*/  ULDC UR12, c[0x0][0xc] ;  /* 0x00000300000c7ab9 */ /* 0x000fe20000000800 */
[----:B------:R-:W-:Y:S01]  /*205c0*/  ULDC UR13, c[0x0][0x10] ;  /* 0x00000400000d7ab9 */ /* 0x000fe20000000800 */
[----:B------:R-:W2:Y:S01]  /*205d0*/  LDC R5, c[0x0][0x14] ;  /* 0x00000500ff057b82 */ /* 0x000ea20000000800 */
[----:B------:R-:W-:Y:S01]  /*205e0*/  UIMAD.WIDE.U32 UR12, UR12, UR13, URZ ;  /* 0x0000000d0c0c72a5 */ /* 0x000fe2000f8e003f */
[----:B-----5:R-:W-:Y:S01]  /*205f0*/  PRMT R0, RZ, 0x7610, R0 ;  /* 0x00007610ff007816 */ /* 0x020fe20000000000 */
[----:B------:R-:W-:-:S04]  /*20600*/  UMOV UR42, 0xffffffff ;  /* 0xffffffff002a7882 */ /* 0x000fc80000000000 */
[----:B--2---:R-:W-:-:S04]  /*20610*/  IMAD.WIDE.U32 R2, R5, UR12, R2 ;  /* 0x0000000c05027c25 */ /* 0x004fc8000f8e0002 */
[----:B------:R-:W-:Y:S01]  /*20620*/  IMAD R5, R5, UR13, RZ ;  /* 0x0000000d05057c24 */ /* 0x000fe2000f8e02ff */
[----:B------:R-:W-:Y:S01]  /*20630*/  ULDC.64 UR12, c[0x0][0x650] ;  /* 0x00019400000c7ab9 */ /* 0x000fe20000000a00 */
[----:B------:R-:W-:Y:S01]  /*20640*/  IMAD.MOV.U32 R11, RZ, RZ, R2 ;  /* 0x000000ffff0b7224 */ /* 0x000fe200078e0002 */
[----:B------:R-:W-:Y:S01]  /*20650*/  ISETP.GE.U32.AND P0, PT, R2, UR12, PT ;  /* 0x0000000c02007c0c */ /* 0x000fe2000bf06070 */
[----:B------:R-:W-:Y:S02]  /*20660*/  IMAD.IADD R13, R3, 0x1, R5 ;  /* 0x00000001030d7824 */ /* 0x000fe400078e0205 */
[----:B------:R-:W-:-:S03]  /*20670*/  IMAD.MOV.U32 R2, RZ, RZ, -0x1 ;  /* 0xffffffffff027424 */ /* 0x000fc600078e00ff */
[----:B------:R0:W-:Y:S01]  /*20680*/  STL [R1+0x378], R13 ;  /* 0x0003780d01007387 */ /* 0x0001e20000100800 */
[----:B------:R-:W-:-:S03]  /*20690*/  ISETP.GE.U32.AND.EX P0, PT, R13, UR13, PT, P0 ;  /* 0x0000000d0d007c0c */ /* 0x000fc6000bf06100 */
[----:B------:R0:W-:Y:S04]  /*206a0*/  STL [R1+0x37c], R11 ;  /* 0x00037c0b01007387 */ /* 0x0001e80000100800 */
[----:B------:R0:W-:Y:S06]  /*206b0*/  STL [R1+0x380], R2 ;  /* 0x0003800201007387 */ /* 0x0001ec0000100800 */
[----:B------:R-:W-:Y:S05]  /*206c0*/  @P0 BRA `(.L_x_486) ;  /* 0x0000000400740947 */ /* 0x000fea0003800000 */
[----:B------:R-:W2:Y:S01]  /*206d0*/  S2R R8, SR_CTAID.X ;  /* 0x0000000000087919 */ /* 0x000ea20000002500 */
[----:B------:R-:W-:Y:S01]  /*206e0*/  ULDC.64 UR18, c[0x0][0x628] ;  /* 0x00018a0000127ab9 */ /* 0x000fe20000000a00 */
[----:B------:R-:W0:Y:S01]  /*206f0*/  LDC R9, c[0x0][0x144] ;  /* 0x00005100ff097b82 */ /* 0x000e220000000800 */
[----:B------:R-:W-:Y:S01]  /*20700*/  ULDC UR6, c[0x0][0x150] ;  /* 0x0000540000067ab9 */ /* 0x000fe20000000800 */
[----:B------:R-:W0:Y:S01]  /*20710*/  S2R R12, SR_CTAID.Y ;  /* 0x00000000000c7919 */ /* 0x000e220000002600 */
[----:B------:R-:W-:Y:S01]  /*20720*/  ISETP.NE.U32.AND P0, PT, RZ, UR18, PT ;  /* 0x00000012ff007c0c */ /* 0x000fe2000bf05070 */
[----:B------:R-:W-:Y:S01]  /*20730*/  ULDC UR10, c[0x0][0x630] ;  /* 0x00018c00000a7ab9 */ /* 0x000fe20000000800 */
[----:B------:R-:W-:Y:S02]  /*20740*/  R2UR UR16, R11 ;  /* 0x000000000b1072ca */ /* 0x000fe400000e0000 */
[----:B------:R-:W-:Y:S01]  /*20750*/  ISETP.NE.AND.EX P0, PT, RZ, UR19, PT, P0 ;  /* 0x00000013ff007c0c */ /* 0x000fe2000bf05300 */
[----:B---34-:R-:W3:Y:S01]  /*20760*/  LDC.64 R6, c[0x0][0x620] ;  /* 0x00018800ff067b82 */ /* 0x018ee20000000a00 */
[----:B------:R-:W-:-:S02]  /*20770*/  R2UR UR17, R13 ;  /* 0x000000000d1172ca */ /* 0x000fc400000e0000 */
[----:B--2---:R-:W-:-:S05]  /*20780*/  I2FP.F32.U32 R0, R8 ;  /* 0x0000000800007245 */ /* 0x004fca0000201000 */
[----:B------:R-:W-:-:S06]  /*20790*/  FMUL R0, R0, UR6 ;  /* 0x0000000600007c20 */ /* 0x000fcc0008400000 */
[----:B------:R-:W2:Y:S01]  /*207a0*/  F2I.U32.TRUNC.NTZ R0, R0 ;  /* 0x0000000000007305 */ /* 0x000ea2000020f000 */
        /* <DEDUP_REMOVED lines=13> */
.L_x_487:
[----:B------:R-:W-:Y:S01]  /*20880*/  USHF.R.U64 UR42, UR16, UR10, UR17 ;  /* 0x0000000a102a7299 */ /* 0x000fe20008001211 */
[----:B------:R-:W4:Y:S01]  /*20890*/  LDC.64 R20, c[0x0][0x640] ;  /* 0x00019000ff147b82 */ /* 0x000f220000000a00 */
[----:B------:R-:W-:Y:S01]  /*208a0*/  USHF.R.U32.HI UR6, URZ, UR10, UR17 ;  /* 0x0000000a3f067299 */ /* 0x000fe20008011611 */
[----:B--2---:R-:W-:Y:S02]  /*208b0*/  IMAD.MOV R10, RZ, RZ, -R0 ;  /* 0x000000ffff0a7224 */ /* 0x004fe400078e0a00 */
[----:B0-----:R-:W-:Y:S01]  /*208c0*/  IMAD.MOV.U32 R2, RZ, RZ, R11 ;  /* 0x000000ffff027224 */ /* 0x001fe200078e000b */
[----:B------:R-:W-:Y:S01]  /*208d0*/  IADD3 R5, P0, RZ, -UR42, RZ ;  /* 0x8000002aff057c10 */ /* 0x000fe2000ff1e0ff */
[----:B------:R-:W-:Y:S02]  /*208e0*/  IMAD R17, R9, R10, R8 ;  /* 0x0000000a09117224 */ /* 0x000fe400078e0208 */
[----:B------:R-:W0:Y:S02]  /*208f0*/  LDC R4, c[0x0][0x618] ;  /* 0x00018600ff047b82 */ /* 0x000e240000000800 */
[----:B------:R-:W-:Y:S01]  /*20900*/  IMAD.X R3, RZ, RZ, ~UR6, P0 ;  /* 0x80000006ff037e24 */ /* 0x000fe200080e06ff */
[----:B------:R-:W-:-:S03]  /*20910*/  ULDC UR6, c[0x0][0x154] ;  /* 0x0000550000067ab9 */ /* 0x000fc60000000800 */
[-C--:B---3--:R-:W-:Y:S02]  /*20920*/  IMAD R0, R3, R6.reuse, RZ ;  /* 0x0000000603007224 */ /* 0x088fe400078e02ff */
[----:B------:R-:W2:Y:S01]  /*20930*/  LDC R14, c[0x0][0x608] ;  /* 0x00018200ff0e7b82 */ /* 0x000ea20000000800 */
[----:B------:R-:W-:Y:S02]  /*20940*/  IMAD.MOV.U32 R3, RZ, RZ, R13 ;  /* 0x000000ffff037224 */ /* 0x000fe400078e000d */
[----:B------:R-:W-:-:S05]  /*20950*/  IMAD.WIDE.U32 R2, R5, R6, R2 ;  /* 0x0000000605027225 */ /* 0x000fca00078e0002 */
[----:B------:R-:W3:Y:S01]  /*20960*/  LDC R18, c[0x0][0x658] ;  /* 0x00019600ff127b82 */ /* 0x000ee20000000800 */
[----:B------:R-:W-:Y:S01]  /*20970*/  IMAD R5, R5, R7, R0 ;  /* 0x0000000705057224 */ /* 0x000fe200078e0200 */
[----:B------:R-:W-:Y:S01]  /*20980*/  I2FP.F32.U32 R0, R12 ;  /* 0x0000000c00007245 */ /* 0x000fe20000201000 */
[----:B------:R-:W-:Y:S01]  /*20990*/  IMAD.MOV.U32 R7, RZ, RZ, 0x1 ;  /* 0x00000001ff077424 */ /* 0x000fe200078e00ff */
[----:B----4-:R-:W-:Y:S01]  /*209a0*/  ISETP.NE.U32.AND P0, PT, R20, RZ, PT ;  /* 0x000000ff1400720c */ /* 0x010fe20003f05070 */
[----:B------:R-:W-:Y:S02]  /*209b0*/  IMAD.IADD R3, R3, 0x1, R5 ;  /* 0x0000000103037824 */ /* 0x000fe400078e0205 */
[----:B------:R-:W-:Y:S01]  /*209c0*/  FMUL R0, R0, UR6 ;  /* 0x0000000600007c20 */ /* 0x000fe20008400000 */
[----:B------:R-:W4:Y:S01]  /*209d0*/  LDC R15, c[0x0][0x148] ;  /* 0x00005200ff0f7b82 */ /* 0x000f220000000800 */
[----:B------:R-:W-:Y:S01]  /*209e0*/  ISETP.NE.AND.EX P0, PT, R21, RZ, PT, P0 ;  /* 0x000000ff1500720c */ /* 0x000fe20003f05300 */
[----:B------:R-:W-:Y:S01]  /*209f0*/  IMAD.MOV.U32 R5, RZ, RZ, -0x1 ;  /* 0xffffffffff057424 */ /* 0x000fe200078e00ff */
[-CC-:B0-----:R-:W-:Y:S01]  /*20a00*/  SHF.R.U64 R10, R2, R4.reuse, R3.reuse ;  /* 0x00000004020a7219 */ /* 0x181fe20000001203 */
[----:B------:R0:W0:Y:S01]  /*20a10*/  F2I.U32.TRUNC.NTZ R13, R0 ;  /* 0x00000000000d7305 */ /* 0x000022000020f000 */
[----:B------:R-:W-:-:S03]  /*20a20*/  SHF.R.U32.HI R3, RZ, R4, R3 ;  /* 0x00000004ff037219 */ /* 0x000fc60000011603 */
[----:B-1----:R-:W1:Y:S01]  /*20a30*/  LDC R16, c[0x0][0x600] ;  /* 0x00018000ff107b82 */ /* 0x002e620000000800 */
[-CC-:B--2---:R-:W-:Y:S02]  /*20a40*/  SHF.R.U64 R8, R10, R14.reuse, R3.reuse ;  /* 0x0000000e0a087219 */ /* 0x184fe40000001203 */
[----:B------:R-:W-:-:S05]  /*20a50*/  SHF.R.U32.HI R3, RZ, R14, R3 ;  /* 0x0000000eff037219 */ /* 0x000fca0000011603 */
[----:B------:R-:W2:Y:S01]  /*20a60*/  LDC R22, c[0x0][0x648] ;  /* 0x00019200ff167b82 */ /* 0x000ea20000000800 */
[-CC-:B---3--:R-:W-:Y:S02]  /*20a70*/  SHF.R.U64 R11, R8, R18.reuse, R3.reuse ;  /* 0x00000012080b7219 */ /* 0x188fe40000001203 */
[-C--:B------:R-:W-:Y:S02]  /*20a80*/  SHF.L.U32 R5, R5, R18.reuse, RZ ;  /* 0x0000001205057219 */ /* 0x080fe400000006ff */
[-C--:B------:R-:W-:Y:S01]  /*20a90*/  SHF.R.U32.HI R3, RZ, R18.reuse, R3 ;  /* 0x00000012ff037219 */ /* 0x080fe20000011603 */
[----:B------:R-:W-:Y:S01]  /*20aa0*/  IMAD.MOV.U32 R2, RZ, RZ, R11 ;  /* 0x000000ffff027224 */ /* 0x000fe200078e000b */
[----:B------:R-:W-:Y:S01]  /*20ab0*/  SHF.L.U32 R40, R7, R18, RZ ;  /* 0x0000001207287219 */ /* 0x000fe200000006ff */
[----:B------:R-:W3:Y:S01]  /*20ac0*/  LDC R23, c[0x0][0x638] ;  /* 0x00018e00ff177b82 */ /* 0x000ee20000000800 */
[----:B------:R-:W-:-:S07]  /*20ad0*/  LOP3.LUT R19, RZ, R5, RZ, 0x33, !PT ;  /* 0x00000005ff137212 */ /* 0x000fce00078e33ff */
[----:B------:R-:W0:Y:S01]  /*20ae0*/  LDC R24, c[0x0][0x610] ;  /* 0x00018400ff187b82 */ /* 0x000e220000000800 */
[----:B------:R-:W-:Y:S05]  /*20af0*/  @!P0 BRA `(.L_x_488) ;  /* 0x0000000000288947 */ /* 0x000fea0003800000 */
[----:B0-----:R-:W0:Y:S02]  /*20b00*/  LDC R0, c[0x0][0x64c] ;  /* 0x00019300ff007b82 */ /* 0x001e240000000800 */
[----:B0-----:R-:W-:-:S05]  /*20b10*/  IADD3 R7, P0, R11, R0, RZ ;  /* 0x000000000b077210 */ /* 0x001fca0007f1e0ff */
        /* <DEDUP_REMOVED lines=8> */
.L_x_488:
[----:B0-2---:R-:W-:Y:S01]  /*20ba0*/  SHF.R.U64 R0, R2, R22, R3 ;  /* 0x0000001602007219 */ /* 0x005fe20000001203 */
[----:B-1----:R-:W-:Y:S01]  /*20bb0*/  VIADD R5, R16, 0xffffffff ;  /* 0xffffffff10057836 */ /* 0x002fe20000000000 */
[----:B------:R-:W-:Y:S01]  /*20bc0*/  LOP3.LUT R3, R8, R19, RZ, 0xc0, !PT ;  /* 0x0000001308037212 */ /* 0x000fe200078ec0ff */
[----:B------:R-:W-:Y:S02]  /*20bd0*/  IMAD.MOV R13, RZ, RZ, -R13 ;  /* 0x000000ffff0d7224 */ /* 0x000fe400078e0a0d */
[----:B------:R-:W-:Y:S02]  /*20be0*/  IMAD.MOV R2, RZ, RZ, -R0 ;  /* 0x000000ffff027224 */ /* 0x000fe400078e0a00 */
[----:B------:R-:W-:Y:S01]  /*20bf0*/  IMAD R40, R40, R0, R3 ;  /* 0x0000000028287224 */ /* 0x000fe200078e0203 */
[----:B------:R-:W-:Y:S01]  /*20c00*/  LOP3.LUT R3, R10, R5, RZ, 0xc0, !PT ;  /* 0x000000050a037212 */ /* 0x000fe200078ec0ff */
[----:B----4-:R-:W-:Y:S02]  /*20c10*/  @P4 IMAD R17, R15, R13, R12 ;  /* 0x0000000d0f114224 */ /* 0x010fe400078e020c */
[----:B---3--:R-:W-:-:S02]  /*20c20*/  IMAD R0, R2, R23, R11 ;  /* 0x0000001702007224 */ /* 0x008fc400078e020b */
[----:B------:R-:W-:Y:S02]  /*20c30*/  IMAD.MOV.U32 R2, RZ, RZ, 0x1 ;  /* 0x00000001ff027424 */ /* 0x000fe400078e00ff */
[----:B------:R-:W-:Y:S02]  /*20c40*/  IMAD R40, R40, R24, R17 ;  /* 0x0000001828287224 */ /* 0x000fe400078e0211 */
[----:B------:R-:W-:Y:S01]  /*20c50*/  IMAD R3, R0, R16, R3 ;  /* 0x0000001000037224 */ /* 0x000fe200078e0203 */
[----:B------:R-:W-:-:S04]  /*20c60*/  PRMT R0, R2, 0x7610, R0 ;  /* 0x0000761002007816 */ /* 0x000fc80000000000 */
[----:B------:R-:W-:Y:S02]  /*20c70*/  SEL R2, R3, R40, !P4 ;  /* 0x0000002803027207 */ /* 0x000fe40006000000 */
[----:B------:R-:W-:-:S03]  /*20c80*/  SEL R40, R40, R3, !P4 ;  /* 0x0000000328287207 */ /* 0x000fc60006000000 */
[----:B------:R2:W-:Y:S04]  /*20c90*/  STL [R1+0x380], R2 ;  /* 0x0003800201007387 */ /* 0x0005e80000100800 */
.L_x_486:
[----:B------:R-:W-:Y:S01]  /*20ca0*/  UIADD3 UR5, UR11, UR5, URZ ;  /* 0x000000050b057290 */ /* 0x000fe2000fffe03f */
[----:B------:R0:W-:Y:S01]  /*20cb0*/  STL [R1+0x384], R40 ;  /* 0x0003842801007387 */ /* 0x0001e20000100800 */
[----:B------:R-:W-:Y:S02]  /*20cc0*/  LOP3.LUT P0, RZ, R0, 0xff, RZ, 0xc0, !PT ;  /* 0x000000ff00ff7812 */ /* 0x000fe4000780c0ff */
[----:B------:R-:W-:Y:S02]  /*20cd0*/  USHF.R.U32.HI UR6, URZ, 0x2, UR5 ;  /* 0x000000023f067899 */ /* 0x000fe40008011605 */
[----:B------:R-:W-:Y:S02]  /*20ce0*/  UISETP.GT.U32.AND UP0, UPT, UR5, 0x3, UPT ;  /* 0x000000030500788c */ /* 0x000fe4000bf04070 */
[----:B------:R-:W-:Y:S02]  /*20cf0*/  ULOP3.LUT UR6, UR6, 0x1, URZ, 0xc0, !UPT ;  /* 0x0000000106067892 */ /* 0x000fe4000f8ec03f */
[----:B------:R-:W-:-:S02]  /*20d00*/  UISETP.LT.U32.AND UP0, UPT, UR11, 0x4, UP0 ;  /* 0x000000040b00788c */ /* 0x000fc40008701070 */
[----:B------:R-:W-:Y:S02]  /*20d10*/  UISETP.NE.U32.AND UP1, UPT, UR6, 0x1, UPT ;  /* 0x000000010600788c */ /* 0x000fe4000bf25070 */
[----:B------:R-:W-:Y:S02]  /*20d20*/  USEL UR9, URZ, 0x1, !UP0 ;  /* 0x000000013f097887 */ /* 0x000fe4000c000000 */
[----:B------:R-:W-:Y:S02]  /*20d30*/  UISETP.GT.U32.AND UP1, UPT, UR11, 0x3, !UP1 ;  /* 0x000000030b00788c */ /* 0x000fe4000cf24070 */
[----:B------:R-:W-:Y:S02]  /*20d40*/  ULOP3.LUT UR5, UR5, 0x3, URZ, 0xc0, !UPT ;  /* 0x0000000305057892 */ /* 0x000fe4000f8ec03f */
[----:B------:R-:W-:-:S04]  /*20d50*/  USEL UR6, URZ, 0x1, !UP1 ;  /* 0x000000013f067887 */ /* 0x000fc8000c800000 */
[----:B------:R-:W-:Y:S01]  /*20d60*/  ULOP3.LUT UR4, UR6, UR4, UR9, 0x96, !UPT ;  /* 0x0000000406047292 */ /* 0x000fe2000f8e9609 */
[----:B0-----:R-:W-:Y:S11]  /*20d70*/  @P0 BRA `(.L_x_489) ;  /* 0xfffffe0400600947 */ /* 0x001ff6000383ffff */
[----:B------:R-:W-:Y:S05]  /*20d80*/  EXIT ;  /* 0x000000000000794d */ /* 0x000fea0003800000 */
.L_x_7:
[----:B0-----:R-:W2:Y:S01]  /*20d90*/  LDL R16, [R1+0x37c] ;  /* 0x00037c0001107983 */ /* 0x001ea20000100800 */
[----:B------:R-:W-:-:S03]  /*20da0*/  ULDC.64 UR4, c[0x0][0x650] ;  /* 0x0001940000047ab9 */ /* 0x000fc60000000a00 */
[----:B------:R-:W3:Y:S01]  /*20db0*/  LDL R20, [R1+0x378] ;  /* 0x0003780001147983 */ /* 0x000ee20000100800 */
[----:B------:R-:W-:Y:S01]  /*20dc0*/  PRMT R0, RZ, 0x7610, R0 ;  /* 0x00007610ff007816 */ /* 0x000fe20000000000 */
[----:B------:R-:W-:Y:S02]  /*20dd0*/  IMAD.MOV.U32 R4, RZ, RZ, -0x1 ;  /* 0xffffffffff047424 */ /* 0x000fe400078e00ff */
[----:B------:R-:W-:Y:S02]  /*20de0*/  IMAD.MOV.U32 R5, RZ, RZ, -0x1 ;  /* 0xffffffffff057424 */ /* 0x000fe400078e00ff */
[----:B------:R-:W-:Y:S01]  /*20df0*/  IMAD.MOV.U32 R6, RZ, RZ, -0x1 ;  /* 0xffffffffff067424 */ /* 0x000fe200078e00ff */
[----:B--2---:R-:W-:-:S04]  /*20e00*/  ISETP.GE.U32.AND P0, PT, R16, UR4, PT ;  /* 0x0000000410007c0c */ /* 0x004fc8000bf06070 */
[----:B---3--:R-:W-:-:S13]  /*20e10*/  ISETP.GE.U32.AND.EX P0, PT, R20, UR5, PT, P0 ;  /* 0x0000000514007c0c */ /* 0x008fda000bf06100 */
[----:B------:R-:W-:Y:S05]  /*20e20*/  @P0 BRA `(.L_x_490) ;  /* 0x0000000400300947 */ /* 0x000fea0003800000 */
[----:B------:R-:W0:Y:S01]  /*20e30*/  LDC.64 R14, c[0x0][0x628] ;  /* 0x00018a00ff0e7b82 */ /* 0x000e220000000a00 */
[----:B------:R-:W-:Y:S02]  /*20e40*/  IMAD.MOV.U32 R8, RZ, RZ, R16 ;  /* 0x000000ffff087224 */ /* 0x000fe400078e0010 */
[----:B------:R-:W-:-:S05]  /*20e50*/  IMAD.MOV.U32 R9, RZ, RZ, R20 ;  /* 0x000000ffff097224 */ /* 0x000fca00078e0014 */
[----:B------:R-:W1:Y:S08]  /*20e60*/  LDC R10, c[0x0][0x630] ;  /* 0x00018c00ff0a7b82 */ /* 0x000e700000000800 */
[----:B------:R-:W2:Y:S01]  /*20e70*/  LDC.64 R18, c[0x0][0x620] ;  /* 0x00018800ff127b82 */ /* 0x000ea20000000a00 */
[----:B0-----:R-:W-:-:S04]  /*20e80*/  ISETP.NE.U32.AND P0, PT, R14, RZ, PT ;  /* 0x000000ff0e00720c */ /* 0x001fc80003f05070 */
[----:B------:R-:W-:-:S13]  /*20e90*/  ISETP.NE.AND.EX P0, PT, R15, RZ, PT, P0 ;  /* 0x000000ff0f00720c */ /* 0x000fda0003f05300 */
[----:B-12---:R-:W-:Y:S05]  /*20ea0*/  @!P0 BRA `(.L_x_491) ;  /* 0x0000000000288947 */ /* 0x006fea0003800000 */
[----:B------:R-:W0:Y:S02]  /*20eb0*/  LDC R0, c[0x0][0x634] ;  /* 0x00018d00ff007b82 */ /* 0x000e240000000800 */
        /* <DEDUP_REMOVED lines=9> */
.L_x_491:
[----:B------:R-:W0:Y:S01]  /*20f50*/  LDC.64 R22, c[0x0][0x640] ;  /* 0x00019000ff167b82 */ /* 0x000e220000000a00 */
[-CC-:B------:R-:W-:Y:S01]  /*20f60*/  SHF.R.U64 R14, R8, R10.reuse, R9.reuse ;  /* 0x0000000a080e7219 */ /* 0x180fe20000001209 */
[----:B------:R-:W-:Y:S01]  /*20f70*/  IMAD.MOV.U32 R4, RZ, RZ, R16 ;  /* 0x000000ffff047224 */ /* 0x000fe200078e0010 */
[----:B------:R-:W-:Y:S02]  /*20f80*/  SHF.R.U32.HI R0, RZ, R10, R9 ;  /* 0x0000000aff007219 */ /* 0x000fe40000011609 */
[----:B------:R-:W-:-:S03]  /*20f90*/  IADD3 R7, P0, RZ, -R14, RZ ;  /* 0x8000000eff077210 */ /* 0x000fc60007f1e0ff */
[----:B------:R-:W1:Y:S02]  /*20fa0*/  LDC R6, c[0x0][0x618] ;  /* 0x00018600ff067b82 */ /* 0x000e640000000800 */
[----:B------:R-:W-:-:S04]  /*20fb0*/  IMAD.X R5, RZ, RZ, ~R0, P0 ;  /* 0x000000ffff057224 */ /* 0x000fc800000e0e00 */
[-C--:B------:R-:W-:Y:S02]  /*20fc0*/  IMAD R0, R5, R18.reuse, RZ ;  /* 0x0000001205007224 */ /* 0x080fe400078e02ff */
[----:B------:R-:W2:Y:S01]  /*20fd0*/  LDC R8, c[0x0][0x608] ;  /* 0x00018200ff087b82 */ /* 0x000ea20000000800 */
[----:B------:R-:W-:Y:S02]  /*20fe0*/  IMAD.MOV.U32 R5, RZ, RZ, R20 ;  /* 0x000000ffff057224 */ /* 0x000fe400078e0014 */
[----:B------:R-:W-:-:S05]  /*20ff0*/  IMAD.WIDE.U32 R4, R7, R18, R4 ;  /* 0x0000001207047225 */ /* 0x000fca00078e0004 */
[----:B------:R-:W3:Y:S01]  /*21000*/  LDC R21, c[0x0][0x658] ;  /* 0x00019600ff157b82 */ /* 0x000ee20000000800 */
[----:B------:R-:W-:Y:S01]  /*21010*/  IMAD R7, R7, R19, R0 ;  /* 0x0000001307077224 */ /* 0x000fe200078e0200 */
[----:B0-----:R-:W-:-:S03]  /*21020*/  ISETP.NE.U32.AND P0, PT, R22, RZ, PT ;  /* 0x000000ff1600720c */ /* 0x001fc60003f05070 */
[----:B------:R-:W-:Y:S01]  /*21030*/  IMAD.IADD R5, R5, 0x1, R7 ;  /* 0x0000000105057824 */ /* 0x000fe200078e0207 */
[----:B------:R-:W-:Y:S02]  /*21040*/  ISETP.NE.AND.EX P0, PT, R23, RZ, PT, P0 ;  /* 0x000000ff1700720c */ /* 0x000fe40003f05300 */
[----:B------:R-:W0:Y:S02]  /*21050*/  LDC R18, c[0x0][0x600] ;  /* 0x00018000ff127b82 */ /* 0x000e240000000800 */
[-CC-:B-1----:R-:W-:Y:S01]  /*21060*/  SHF.R.U64 R10, R4, R6.reuse, R5.reuse ;  /* 0x00000006040a7219 */ /* 0x182fe20000001205 */
[----:B------:R-:W-:Y:S01]  /*21070*/  IMAD.MOV.U32 R4, RZ, RZ, -0x1 ;  /* 0xffffffffff047424 */ /* 0x000fe200078e00ff */
[----:B------:R-:W-:-:S04]  /*21080*/  SHF.R.U32.HI R5, RZ, R6, R5 ;  /* 0x00000006ff057219 */ /* 0x000fc80000011605 */
[----:B------:R-:W1:Y:S01]  /*21090*/  LDC R19, c[0x0][0x648] ;  /* 0x00019200ff137b82 */ /* 0x000e620000000800 */
[-CC-:B--2---:R-:W-:Y:S02]  /*210a0*/  SHF.R.U64 R17, R10, R8.reuse, R5.reuse ;  /* 0x000000080a117219 */ /* 0x184fe40000001205 */
[----:B------:R-:W-:-:S05]  /*210b0*/  SHF.R.U32.HI R0, RZ, R8, R5 ;  /* 0x00000008ff007219 */ /* 0x000fca0000011605 */
[----:B------:R-:W2:Y:S01]  /*210c0*/  LDC R20, c[0x0][0x638] ;  /* 0x00018e00ff147b82 */ /* 0x000ea20000000800 */
[-C--:B---3--:R-:W-:Y:S02]  /*210d0*/  SHF.L.U32 R4, R4, R21.reuse, RZ ;  /* 0x0000001504047219 */ /* 0x088fe400000006ff */
[-CC-:B------:R-:W-:Y:S02]  /*210e0*/  SHF.R.U64 R16, R17, R21.reuse, R0.reuse ;  /* 0x0000001511107219 */ /* 0x180fe40000001200 */
[----:B------:R-:W-:Y:S01]  /*210f0*/  SHF.R.U32.HI R5, RZ, R21, R0 ;  /* 0x00000015ff057219 */ /* 0x000fe20000011600 */
[----:B------:R-:W-:Y:S01]  /*21100*/  IMAD.MOV.U32 R0, RZ, RZ, 0x1 ;  /* 0x00000001ff007424 */ /* 0x000fe200078e00ff */
[----:B------:R-:W-:Y:S01]  /*21110*/  LOP3.LUT R24, RZ, R4, RZ, 0x33, !PT ;  /* 0x00000004ff187212 */ /* 0x000fe200078e33ff */
[----:B------:R-:W3:Y:S01]  /*21120*/  LDC R25, c[0x0][0x610] ;  /* 0x00018400ff197b82 */ /* 0x000ee20000000800 */
[----:B------:R-:W-:Y:S01]  /*21130*/  IMAD.MOV.U32 R4, RZ, RZ, R16 ;  /* 0x000000ffff047224 */ /* 0x000fe200078e0010 */
[----:B------:R-:W-:Y:S06]  /*21140*/  @!P0 BRA `(.L_x_492) ;  /* 0x0000000000288947 */ /* 0x000fec0003800000 */
        /* <DEDUP_REMOVED lines=10> */
.L_x_492:
[----:B-1----:R-:W-:Y:S01]  /*211f0*/  SHF.R.U64 R3, R4, R19, R5 ;  /* 0x0000001304037219 */ /* 0x002fe20000001205 */
[----:B0-----:R-:W-:Y:S01]  /*21200*/  VIADD R7, R18, 0xffffffff ;  /* 0xffffffff12077836 */ /* 0x001fe20000000000 */
[----:B------:R-:W-:Y:S01]  /*21210*/  SHF.L.U32 R4, R0, R21, RZ ;  /* 0x0000001500047219 */ /* 0x000fe200000006ff */
[----:B------:R-:W-:Y:S01]  /*21220*/  @P4 IMAD R11, R13, R12, R2 ;  /* 0x0000000c0d0b4224 */ /* 0x000fe200078e0202 */
[----:B------:R-:W-:Y:S01]  /*21230*/  LOP3.LUT R0, R17, R24, RZ, 0xc0, !PT ;  /* 0x0000001811007212 */ /* 0x000fe200078ec0ff */
[----:B------:R-:W-:Y:S02]  /*21240*/  IMAD.MOV R5, RZ, RZ, -R3 ;  /* 0x000000ffff057224 */ /* 0x000fe400078e0a03 */
[----:B------:R-:W-:Y:S02]  /*21250*/  IMAD.MOV.U32 R2, RZ, RZ, 0x1 ;  /* 0x00000001ff027424 */ /* 0x000fe400078e00ff */
[----:B------:R-:W-:Y:S01]  /*21260*/  IMAD R4, R4, R3, R0 ;  /* 0x0000000304047224 */ /* 0x000fe200078e0200 */
[----:B------:R-:W-:Y:S01]  /*21270*/  LOP3.LUT R3, R10, R7, RZ, 0xc0, !PT ;  /* 0x000000070a037212 */ /* 0x000fe200078ec0ff */
[----:B--2---:R-:W-:-:S02]  /*21280*/  IMAD R0, R5, R20, R16 ;  /* 0x0000001405007224 */ /* 0x004fc400078e0210 */
[----:B---3--:R-:W-:Y:S02]  /*21290*/  IMAD R4, R4, R25, R11 ;  /* 0x0000001904047224 */ /* 0x008fe400078e020b */
[----:B------:R-:W-:Y:S01]  /*212a0*/  IMAD R3, R0, R18, R3 ;  /* 0x0000001200037224 */ /* 0x000fe200078e0203 */
[----:B------:R-:W-:Y:S01]  /*212b0*/  PRMT R0, R2, 0x7610, R0 ;  /* 0x0000761002007816 */ /* 0x000fe20000000000 */
[----:B------:R-:W-:-:S03]  /*212c0*/  IMAD.MOV.U32 R6, RZ, RZ, R14 ;  /* 0x000000ffff067224 */ /* 0x000fc600078e000e */
[----:B------:R-:W-:Y:S02]  /*212d0*/  SEL R5, R3, R4, !P4 ;  /* 0x0000000403057207 */ /* 0x000fe40006000000 */
[----:B------:R-:W-:-:S07]  /*212e0*/  SEL R4, R4, R3, !P4 ;  /* 0x0000000304047207 */ /* 0x000fce0006000000 */
.L_x_490:
[----:B------:R-:W-:-:S08]  /*212f0*/  NOP ;  /* 0x0000000000007918 */ /* 0x000fd00000000000 */
[----:B------:R-:W0:-:S00]  /*21300*/  USETMAXREG.DEALLOC.CTAPOOL 0x28 ;  /* 0x00000028000079c8 */ /* 0x000e0000080e0500 */
[----:B------:R-:W-:-:S13]  /*21310*/  ISETP.NE.AND P0, PT, RZ, UR6, PT ;  /* 0x00000006ff007c0c */ /* 0x000fda000bf05270 */
[----:B------:R-:W-:Y:S05]  /*21320*/  @P0 EXIT ;  /* 0x000000000000094d */ /* 0x000fea0003800000 */
[----:B0-----:R-:W-:Y:S01]  /*21330*/  LOP3.LUT P0, RZ, R0, 0xff, RZ, 0xc0, !PT ;  /* 0x000000ff00ff7812 */ /* 0x001fe2000780c0ff */
[----:B------:R-:W-:Y:S02]  /*21340*/  IMAD.MOV.U32 R13, RZ, RZ, 0x1 ;  /* 0x00000001ff0d7424 */ /* 0x000fe400078e00ff */
[----:B------:R-:W-:-:S10]  /*21350*/  IMAD.MOV.U32 R12, RZ, RZ, RZ ;  /* 0x000000ffff0c7224 */ /* 0x000fd400078e00ff */
[----:B------:R-:W-:Y:S05]  /*21360*/  @!P0 BRA `(.L_x_493) ;  /* 0x0000000c00548947 */ /* 0x000fea0003800000 */
[----:B------:R-:W0:Y:S01]  /*21370*/  LDC R0, c[0x0][0x28c] ;  /* 0x0000a300ff007b82 */ /* 0x000e220000000800 */
[----:B------:R-:W1:Y:S01]  /*21380*/  S2R R10, SR_CgaCtaId ;  /* 0x00000000000a7919 */ /* 0x000e620000008800 */
[----:B------:R-:W-:Y:S01]  /*21390*/  ULDC UR5, c[0x0][0x658] ;  /* 0x0001960000057ab9 */ /* 0x000fe20000000800 */
[----:B------:R-:W-:Y:S01]  /*213a0*/  UMOV UR6, 0xffffffff ;  /* 0xffffffff00067882 */ /* 0x000fe20000000000 */
[----:B------:R-:W-:Y:S01]  /*213b0*/  UMOV UR9, 0x1 ;  /* 0x0000000100097882 */ /* 0x000fe20000000000 */
[----:B------:R-:W-:Y:S01]  /*213c0*/  USHF.L.U32 UR10, UR6, UR5, URZ ;  /* 0x00000005060a7299 */ /* 0x000fe2000800063f */
[----:B------:R-:W-:Y:S01]  /*213d0*/  BSSY B0, `(.L_x_493) ;  /* 0x00000ce000007945 */ /* 0x000fe20003800000 */
[----:B------:R-:W-:Y:S01]  /*213e0*/  ULDC UR8, c[0x0][0xc] ;  /* 0x0000030000087ab9 */ /* 0x000fe20000000800 */
[----:B------:R-:W-:Y:S01]  /*213f0*/  USHF.L.U32 UR5, UR9, UR5, URZ ;  /* 0x0000000509057299 */ /* 0x000fe2000800063f */
[----:B------:R-:W-:Y:S01]  /*21400*/  IMAD.MOV.U32 R9, RZ, RZ, 0x1 ;  /* 0x00000001ff097424 */ /* 0x000fe200078e00ff */
[----:B------:R-:W-:Y:S01]  /*21410*/  ULDC UR4, c[0x0][0x600] ;  /* 0x0001800000047ab9 */ /* 0x000fe20000000800 */
[----:B------:R-:W-:Y:S01]  /*21420*/  ULDC UR9, c[0x0][0x10] ;  /* 0x0000040000097ab9 */ /* 0x000fe20000000800 */
[----:B------:R-:W-:Y:S01]  /*21430*/  ULDC UR6, c[0x0][0x14] ;  /* 0x0000050000067ab9 */ /* 0x000fe20000000800 */
[----:B------:R-:W-:Y:S01]  /*21440*/  UIMAD.WIDE.U32 UR8, UR8, UR9, URZ ;  /* 0x00000009080872a5 */ /* 0x000fe2000f8e003f */
[----:B------:R-:W-:Y:S01]  /*21450*/  IMAD.MOV.U32 R13, RZ, RZ, 0x1 ;  /* 0x00000001ff0d7424 */ /* 0x000fe200078e00ff */
[----:B------:R-:W-:Y:S01]  /*21460*/  ULOP3.LUT UR21, UR7, 0x2, URZ, 0xfc, !UPT ;  /* 0x0000000207157892 */ /* 0x000fe2000f8efc3f */
[----:B------:R-:W-:Y:S01]  /*21470*/  IMAD.MOV.U32 R12, RZ, RZ, RZ ;  /* 0x000000ffff0c7224 */ /* 0x000fe200078e00ff */
[----:B------:R-:W-:-:S02]  /*21480*/  UIMAD.WIDE.U32 UR22, UR8, UR6, URZ ;  /* 0x00000006081672a5 */ /* 0x000fc4000f8e003f */
[----:B------:R-:W-:Y:S02]  /*21490*/  UIMAD UR13, UR9, UR6, URZ ;  /* 0x00000006090d72a4 */ /* 0x000fe4000f8e023f */
[----:B------:R-:W-:Y:S02]  /*214a0*/  UIADD3 UR4, UR4, -0x1, URZ ;  /* 0xffffffff04047890 */ /* 0x000fe4000fffe03f */
[----:B------:R-:W-:Y:S01]  /*214b0*/  ULOP3.LUT UR19, URZ, UR10, URZ, 0x33, !UPT ;  /* 0x0000000a3f137292 */ /* 0x000fe2000f8e333f */
[----:B0-----:R-:W-:Y:S01]  /*214c0*/  VIADD R0, R0, 0x7f ;  /* 0x0000007f00007836 */ /* 0x001fe20000000000 */
[----:B------:R-:W-:Y:S01]  /*214d0*/  UIADD3 UR13, UR23, UR13, URZ ;  /* 0x0000000d170d7290 */ /* 0x000fe2000fffe03f */
[----:B------:R-:W-:-:S03]  /*214e0*/  ULDC.64 UR24, c[0x0][0x198] ;  /* 0x0000660000187ab9 */ /* 0x000fc60000000a00 */
[----:B------:R-:W-:-:S04]  /*214f0*/  SHF.R.S32.HI R3, RZ, 0x1f, R0 ;  /* 0x0000001fff037819 */ /* 0x000fc80000011400 */
[----:B------:R-:W-:Y:S02]  /*21500*/  LEA.HI R3, R3, R0, RZ, 0x7 ;  /* 0x0000000003037211 */ /* 0x000fe400078f38ff */
[----:B-1----:R-:W-:Y:S02]  /*21510*/  LOP3.LUT R10, R10, 0x1, RZ, 0xc0, !PT ;  /* 0x000000010a0a7812 */ /* 0x002fe400078ec0ff */
[----:B------:R-:W-:-:S05]  /*21520*/  SHF.R.S32.HI R11, RZ, 0x7, R3 ;  /* 0x00000007ff0b7819 */ /* 0x000fca0000011403 */
[----:B------:R-:W-:-:S07]  /*21530*/  VIADD R8, R11, 0x1 ;  /* 0x000000010b087836 */ /* 0x000fce0000000000 */
.L_x_504:
[----:B------:R-:W-:-:S03]  /*21540*/  UMOV UR6, 0xffffffff ;  /* 0xffffffff00067882 */ /* 0x000fc60000000000 */
[----:B------:R-:W-:Y:S05]  /*21550*/  BRA.DIV UR6, `(.L_x_494) ;  /* 0x0000000e06d47947 */ /* 0x000fea000b800000 */
[----:B------:R-:W-:-:S13]  /*21560*/  ELECT P0, URZ, PT ;  /* 0x00000000003f782f */ /* 0x000fda0003800000 */
.L_x_515:
[----:B------:R-:W0:Y:S01]  /*21570*/  LDC R0, c[0x0][0x28c] ;  /* 0x0000a300ff007b82 */ /* 0x000e220000000800 */
[----:B------:R-:W-:Y:S01]  /*21580*/  BSSY B1, `(.L_x_495) ;  /* 0x000003b000017945 */ /* 0x000fe20003800000 */
[----:B0-----:R-:W-:-:S13]  /*21590*/  ISETP.LT.OR P0, PT, R0, 0x1, !P0 ;  /* 0x000000010000780c */ /* 0x001fda0004701670 */
[----:B------:R-:W-:Y:S05]  /*215a0*/  @P0 BRA `(.L_x_496) ;  /* 0x0000000000e00947 */ /* 0x000fea0003800000 */
[----:B------:R-:W-:Y:S02]  /*215b0*/  IMAD R5, R5, 0x2, R10 ;  /* 0x0000000205057824 */ /* 0x000fe400078e020a */
[----:B------:R-:W-:Y:S02]  /*215c0*/  IMAD R14, R4, 0xc0, RZ ;  /* 0x000000c0040e7824 */ /* 0x000fe400078e02ff */
[----:B------:R-:W-:Y:S02]  /*215d0*/  IMAD.MOV.U32 R17, RZ, RZ, RZ ;  /* 0x000000ffff117224 */ /* 0x000fe400078e00ff */
[----:B------:R-:W-:Y:S02]  /*215e0*/  IMAD.MOV.U32 R0, RZ, RZ, R8 ;  /* 0x000000ffff007224 */ /* 0x000fe400078e0008 */
[----:B------:R-:W-:Y:S02]  /*215f0*/  IMAD.MOV.U32 R2, RZ, RZ, R13 ;  /* 0x000000ffff027224 */ /* 0x000fe400078e000d */
[----:B------:R-:W-:-:S02]  /*21600*/  IMAD.MOV.U32 R3, RZ, RZ, R12 ;  /* 0x000000ffff037224 */ /* 0x000fc400078e000c */
[----:B------:R-:W-:-:S07]  /*21610*/  IMAD R7, R5, 0x70, RZ ;  /* 0x0000007005077824 */ /* 0x000fce00078e02ff */
.L_x_499:
[----:B------:R-:W0:Y:S01]  /*21620*/  S2R R5, SR_CgaCtaId ;  /* 0x0000000000057919 */ /* 0x000e220000008800 */
[----:B------:R-:W-:Y:S01]  /*21630*/  MOV R4, 0x400 ;  /* 0x0000040000047802 */ /* 0x000fe20000000f00 */
[----:B------:R-:W1:Y:S03]  /*21640*/  S2R R18, SR_TID.X ;  /* 0x0000000000127919 */ /* 0x000e660000002100 */
[----:B0-----:R-:W-:Y:S02]  /*21650*/  LEA R16, R5, R4, 0x18 ;  /* 0x0000000405107211 */ /* 0x001fe400078ec0ff */
[----:B------:R-:W-:Y:S02]  /*21660*/  SHF.L.U32 R4, R2, 0x1f, RZ ;  /* 0x0000001f02047819 */ /* 0x000fe400000006ff */
[----:B-1----:R-:W-:Y:S01]  /*21670*/  LOP3.LUT P1, RZ, R18, 0x7f, RZ, 0xc0, !PT ;  /* 0x0000007f12ff7812 */ /* 0x002fe2000782c0ff */
[----:B------:R-:W-:-:S04]  /*21680*/  IMAD R15, R3, 0x8, R16 ;  /* 0x00000008030f7824 */ /* 0x000fc800078e0210 */
[----:B------:R-:W0:Y:S08]  /*21690*/  SYNCS.PHASECHK.TRANS64.TRYWAIT P0, [R15+URZ+0x20], R4 ;  /* 0x000020040f0075a7 */ /* 0x000e30000800017f */
[----:B------:R-:W1:Y:S01]  /*216a0*/  @!P1 LDC R5, c[0x0][0x500] ;  /* 0x00014000ff059b82 */ /* 0x000e620000000800 */
[----:B0-----:R-:W-:Y:S05]  /*216b0*/  @!P0 BRA `(.L_x_497) ;  /* 0x0000000c009c8947 */ /* 0x001fea0003800000 */
.L_x_516:
[----:B------:R-:W-:Y:S01]  /*216c0*/  UPRMT UR6, UR21, 0x9910, URZ ;  /* 0x0000991015067896 */ /* 0x000fe2000800003f */
[----:B-1----:R1:W-:Y:S03]  /*216d0*/  @!P1 SYNCS.ARRIVE.TRANS64 RZ, [R15+URZ], R5 ;  /* 0x000000050fff99a7 */ /* 0x0023e6000800003f */
[----:B------:R-:W-:-:S06]  /*216e0*/  UISETP.NE.AND UP0, UPT, UR6, 0x2, UPT ;  /* 0x000000020600788c */ /* 0x000fcc000bf05270 */
[----:B------:R-:W-:-:S13]  /*216f0*/  PLOP3.LUT P0, PT, PT, PT, UP0, 0x80, 0x0 ;  /* 0x000000000000781c */ /* 0x000fda0003f0f008 */
[----:B-1----:R-:W-:Y:S05]  /*21700*/  @P0 BRA `(.L_x_498) ;  /* 0x0000000000040947 */ /* 0x002fea0003800000 */
[----:B------:R-:W-:Y:S01]  /*21710*/  BPT.TRAP 0x1 ;  /* 0x000000040000795c */ /* 0x000fe20000300000 */
.L_x_498:
[----:B0-----:R-:W-:Y:S01]  /*21720*/  IMAD R4, R3, 0x2, R10 ;  /* 0x0000000203047824 */ /* 0x001fe200078e020a */
[----:B------:R-:W-:Y:S01]  /*21730*/  R2UR UR9, R15 ;  /* 0x000000000f0972ca */ /* 0x000fe200000e0000 */
[--C-:B------:R-:W-:Y:S01]  /*21740*/  IMAD R5, R3, 0x6000, R16.reuse ;  /* 0x0000600003057824 */ /* 0x100fe200078e0210 */
[----:B------:R-:W-:Y:S01]  /*21750*/  UIADD3 UR14, UP0, UR24, 0xf0, URZ ;  /* 0x000000f0180e7890 */ /* 0x000fe2000ff1e03f */
[----:B------:R-:W-:Y:S01]  /*21760*/  IMAD R4, R4, 0x3800, R16 ;  /* 0x0000380004047824 */ /* 0x000fe200078e0210 */
[----:B------:R-:W-:Y:S01]  /*21770*/  R2UR UR11, R14 ;  /* 0x000000000e0b72ca */ /* 0x000fe200000e0000 */
[----:B------:R-:W-:Y:S01]  /*21780*/  VIADD R0, R0, 0xffffffff ;  /* 0xffffffff00007836 */ /* 0x000fe20000000000 */
[----:B------:R-:W-:Y:S01]  /*21790*/  R2UR UR6, R5 ;  /* 0x00000000050672ca */ /* 0x000fe200000e0000 */
[----:B------:R-:W-:Y:S01]  /*217a0*/  UIADD3 UR26, UP1, UR24, 0x1f0, URZ ;  /* 0x000001f0181a7890 */ /* 0x000fe2000ff3e03f */
[----:B------:R-:W-:Y:S01]  /*217b0*/  R2UR UR8, R4 ;  /* 0x00000000040872ca */ /* 0x000fe200000e0000 */
[----:B------:R-:W-:Y:S01]  /*217c0*/  UIADD3.X UR15, URZ, UR25, URZ, UP0, !UPT ;  /* 0x000000193f0f7290 */ /* 0x000fe200087fe43f */
[----:B------:R-:W-:Y:S01]  /*217d0*/  R2UR UR10, R17 ;  /* 0x00000000110a72ca */ /* 0x000fe200000e0000 */
[----:B------:R-:W-:Y:S01]  /*217e0*/  VIADD R3, R3, 0x1 ;  /* 0x0000000103037836 */ /* 0x000fe20000000000 */
[----:B------:R-:W-:Y:S01]  /*217f0*/  R2UR UR12, R6 ;  /* 0x00000000060c72ca */ /* 0x000fe200000e0000 */
[----:B------:R-:W-:Y:S01]  /*21800*/  UIADD3.X UR27, URZ, UR25, URZ, UP1, !UPT ;  /* 0x000000193f1b7290 */ /* 0x000fe20008ffe43f */
[----:B------:R-:W-:Y:S01]  /*21810*/  R2UR UR20, R7 ;  /* 0x00000000071472ca */ /* 0x000fe200000e0000 */
[----:B------:R-:W-:Y:S01]  /*21820*/  UMOV UR16, 0x0 ;  /* 0x0000000000107882 */ /* 0x000fe20000000000 */
[----:B------:R-:W-:Y:S01]  /*21830*/  ISETP.GT.AND P1, PT, R0, 0x1, PT ;  /* 0x000000010000780c */ /* 0x000fe20003f24270 */
[----:B------:R-:W-:Y:S01]  /*21840*/  UMOV UR17, 0x10000000 ;  /* 0x1000000000117882 */ /* 0x000fe20000000000 */
[----:B------:R-:W-:Y:S01]  /*21850*/  ISETP.NE.AND P0, PT, R3, 0x4, PT ;  /* 0x000000040300780c */ /* 0x000fe20003f05270 */
[----:B------:R-:W-:Y:S01]  /*21860*/  UIADD3 UR6, UR6, 0x100, URZ ;  /* 0x0000010006067890 */ /* 0x000fe2000fffe03f */
[----:B------:R-:W-:Y:S01]  /*21870*/  VIADD R17, R17, 0x80 ;  /* 0x0000008011117836 */ /* 0x000fe20000000000 */
[----:B------:R-:W-:Y:S01]  /*21880*/  UIADD3 UR18, UR8, 0x18100, URZ ;  /* 0x0001810008127890 */ /* 0x000fe2000fffe03f */
[----:B------:R-:W-:Y:S01]  /*21890*/  SEL R5, RZ, 0x1, P0 ;  /* 0x00000001ff057807 */ /* 0x000fe20000000000 */
[----:B------:R-:W-:Y:S01]  /*218a0*/  UMOV UR28, 0x30000 ;  /* 0x00030000001c7882 */ /* 0x000fe20000000000 */
[----:B------:R-:W-:-:S02]  /*218b0*/  SEL R3, R3, RZ, P0 ;  /* 0x000000ff03037207 */ /* 0x000fc40000000000 */
[----:B------:R-:W-:Y:S01]  /*218c0*/  UMOV UR8, UR6 ;  /* 0x0000000600087c82 */ /* 0x000fe20008000000 */
[----:B------:R-:W-:Y:S01]  /*218d0*/  LOP3.LUT R2, R2, R5, RZ, 0x3c, !PT ;  /* 0x0000000502027212 */ /* 0x000fe200078e3cff */
[----:B------:R0:W-:Y:S02]  /*218e0*/  UTMALDG.3D [UR8], [UR14], desc[UR16] ;  /* 0x000010080e0075b4 */ /* 0x0001e40008011000 */
[----:B0-----:R-:W-:Y:S01]  /*218f0*/  UMOV UR8, UR18 ;  /* 0x0000001200087c82 */ /* 0x001fe20008000000 */
[----:B------:R-:W-:Y:S02]  /*21900*/  UMOV UR11, UR20 ;  /* 0x00000014000b7c82 */ /* 0x000fe40008000000 */
[----:B------:R0:W-:Y:S02]  /*21910*/  UTMALDG.3D.MULTICAST [UR8], [UR26], UR28, desc[UR16] ;  /* 0x000010081a0073b4 */ /* 0x0001e4000801181c */
[----:B0-----:R-:W-:Y:S05]  /*21920*/  @P1 BRA `(.L_x_499) ;  /* 0xfffffffc003c1947 */ /* 0x001fea000383ffff */
.L_x_496:
[----:B------:R-:W-:Y:S05]  /*21930*/  BSYNC B1 ;  /* 0x0000000000017941 */ /* 0x000fea0003800000 */
.L_x_495:
[----:B------:R-:W2:Y:S01]  /*21940*/  LDL.LU R18, [R1+0x378] ;  /* 0x0003780001127983 */ /* 0x000ea20000300800 */
[----:B------:R-:W-:Y:S01]  /*21950*/  LOP3.LUT P1, RZ, R9, 0xff, RZ, 0xc0, !PT ;  /* 0x000000ff09ff7812 */ /* 0x000fe2000782c0ff */
[----:B------:R-:W-:Y:S01]  /*21960*/  IMAD.IADD R12, R11, 0x1, R12 ;  /* 0x000000010b0c7824 */ /* 0x000fe200078e020c */
[----:B------:R-:W-:Y:S01]  /*21970*/  ULDC.64 UR8, c[0x0][0x650] ;  /* 0x0001940000087ab9 */ /* 0x000fe20000000a00 */
[----:B------:R-:W3:Y:S01]  /*21980*/  LDL.LU R16, [R1+0x37c] ;  /* 0x00037c0001107983 */ /* 0x000ee20000300800 */
[----:B------:R-:W-:Y:S01]  /*21990*/  BSSY B1, `(.L_x_500) ;  /* 0x000006f000017945 */ /* 0x000fe20003800000 */
[----:B------:R-:W-:Y:S01]  /*219a0*/  IMAD.MOV.U32 R4, RZ, RZ, -0x1 ;  /* 0xffffffffff047424 */ /* 0x000fe200078e00ff */
[----:B------:R-:W-:Y:S01]  /*219b0*/  SHF.R.U32.HI R0, RZ, 0x2, R12 ;  /* 0x00000002ff007819 */ /* 0x000fe2000001160c */
[----:B------:R-:W-:Y:S01]  /*219c0*/  IMAD.MOV.U32 R5, RZ, RZ, -0x1 ;  /* 0xffffffffff057424 */ /* 0x000fe200078e00ff */
[----:B------:R-:W-:Y:S01]  /*219d0*/  ISETP.GT.U32.AND P0, PT, R12, 0x3, PT ;  /* 0x000000030c00780c */ /* 0x000fe20003f04070 */
[----:B------:R-:W-:Y:S01]  /*219e0*/  IMAD.MOV.U32 R6, RZ, RZ, -0x1 ;  /* 0xffffffffff067424 */ /* 0x000fe200078e00ff */
[----:B------:R-:W-:-:S02]  /*219f0*/  LOP3.LUT R0, R0, 0x1, RZ, 0xc0, !PT ;  /* 0x0000000100007812 */ /* 0x000fc400078ec0ff */
[----:B------:R-:W-:Y:S01]  /*21a00*/  ISETP.LT.U32.AND P0, PT, R11, 0x4, P0 ;  /* 0x000000040b00780c */ /* 0x000fe20000701070 */
[----:B------:R-:W0:Y:S01]  /*21a10*/  @P1 S2R R3, SR_CgaCtaId ;  /* 0x0000000000031919 */ /* 0x000e220000008800 */
[----:B------:R-:W-:Y:S02]  /*21a20*/  @P1 MOV R2, 0x400 ;  /* 0x0000040000021802 */ /* 0x000fe40000000f00 */
[----:B------:R-:W-:Y:S02]  /*21a30*/  LOP3.LUT R12, R12, 0x3, RZ, 0xc0, !PT ;  /* 0x000000030c0c7812 */ /* 0x000fe400078ec0ff */
[----:B------:R-:W-:Y:S02]  /*21a40*/  PRMT R9, RZ, 0x7610, R9 ;  /* 0x00007610ff097816 */ /* 0x000fe40000000009 */
[----:B0-----:R-:W-:-:S04]  /*21a50*/  @P1 LEA R2, R3, R2, 0x18 ;  /* 0x0000000203021211 */ /* 0x001fc800078ec0ff */
[----:B------:R0:W-:Y:S01]  /*21a60*/  @P1 SYNCS.ARRIVE.TRANS64.A1T0 RZ, [R2+URZ+0x58], RZ ;  /* 0x000058ff02ff19a7 */ /* 0x0001e2000810003f */
[----:B------:R-:W-:Y:S02]  /*21a70*/  ISETP.NE.U32.AND P1, PT, R0, 0x1, PT ;  /* 0x000000010000780c */ /* 0x000fe40003f25070 */
[----:B------:R-:W-:Y:S02]  /*21a80*/  SEL R0, RZ, 0x1, !P0 ;  /* 0x00000001ff007807 */ /* 0x000fe40004000000 */
[----:B------:R-:W-:-:S04]  /*21a90*/  ISETP.GT.U32.AND P1, PT, R11, 0x3, !P1 ;  /* 0x000000030b00780c */ /* 0x000fc80004f24070 */
[----:B0-----:R-:W-:-:S04]  /*21aa0*/  SEL R2, RZ, 0x1, !P1 ;  /* 0x00000001ff027807 */ /* 0x001fc80004800000 */
[--C-:B------:R-:W-:Y:S02]  /*21ab0*/  LOP3.LUT R13, R2, R13, R0.reuse, 0x96, !PT ;  /* 0x0000000d020d7212 */ /* 0x100fe400078e9600 */
[----:B------:R-:W-:Y:S02]  /*21ac0*/  PRMT R0, RZ, 0x7610, R0 ;  /* 0x00007610ff007816 */ /* 0x000fe40000000000 */
[----:B---3--:R-:W-:-:S04]  /*21ad0*/  IADD3 R16, P2, R16, UR22, RZ ;  /* 0x0000001610107c10 */ /* 0x008fc8000ff5e0ff */
[----:B--2---:R-:W-:Y:S01]  /*21ae0*/  IADD3.X R18, R18, UR13, RZ, P2, !PT ;  /* 0x0000000d12127c10 */ /* 0x004fe200097fe4ff */
[----:B------:R0:W-:Y:S01]  /*21af0*/  STL [R1+0x37c], R16 ;  /* 0x00037c1001007387 */ /* 0x0001e20000100800 */
[----:B------:R-:W-:-:S03]  /*21b00*/  ISETP.GE.U32.AND P2, PT, R16, UR8, PT ;  /* 0x0000000810007c0c */ /* 0x000fc6000bf46070 */
[----:B------:R0:W-:Y:S01]  /*21b10*/  STL [R1+0x378], R18 ;  /* 0x0003781201007387 */ /* 0x0001e20000100800 */
[----:B------:R-:W-:-:S13]  /*21b20*/  ISETP.GE.U32.AND.EX P0, PT, R18, UR9, PT, P2 ;  /* 0x0000000912007c0c */ /* 0x000fda000bf06120 */
[----:B0-----:R-:W-:Y:S05]  /*21b30*/  @P0 BRA `(.L_x_501) ;  /* 0x0000000400500947 */ /* 0x001fea0003800000 */
[----:B------:R-:W-:Y:S01]  /*21b40*/  ULDC.64 UR8, c[0x0][0x628] ;  /* 0x00018a0000087ab9 */ /* 0x000fe20000000a00 */
[----:B------:R-:W0:Y:S01]  /*21b50*/  S2R R14, SR_CTAID.X ;  /* 0x00000000000e7919 */ /* 0x000e220000002500 */
[----:B------:R-:W-:Y:S01]  /*21b60*/  ISETP.NE.U32.AND P0, PT, RZ, UR8, PT ;  /* 0x00000008ff007c0c */ /* 0x000fe2000bf05070 */
[----:B------:R-:W-:Y:S01]  /*21b70*/  ULDC UR10, c[0x0][0x630] ;  /* 0x00018c00000a7ab9 */ /* 0x000fe20000000800 */
[----:B------:R-:W-:Y:S01]  /*21b80*/  IMAD.MOV.U32 R2, RZ, RZ, R16 ;  /* 0x000000ffff027224 */ /* 0x000fe200078e0010 */
[----:B------:R-:W1:Y:S01]  /*21b90*/  S2R R0, SR_CTAID.Y ;  /* 0x0000000000007919 */ /* 0x000e620000002600 */
[----:B------:R-:W-:Y:S01]  /*21ba0*/  ISETP.NE.AND.EX P0, PT, RZ, UR9, PT, P0 ;  /* 0x00000009ff007c0c */ /* 0x000fe2000bf05300 */
[----:B------:R-:W-:-:S12]  /*21bb0*/  IMAD.MOV.U32 R3, RZ, RZ, R18 ;  /* 0x000000ffff037224 */ /* 0x000fd800078e0012 */
[----:B------:R-:W-:Y:S05]  /*21bc0*/  @!P0 BRA `(.L_x_502) ;  /* 0x0000000000288947 */ /* 0x000fea0003800000 */
[----:B------:R-:W-:Y:S02]  /*21bd0*/  ULDC UR6, c[0x0][0x634] ;  /* 0x00018d0000067ab9 */ /* 0x000fe40000000800 */
[----:B------:R-:W-:-:S05]  /*21be0*/  IADD3 R7, P0, R16, UR6, RZ ;  /* 0x0000000610077c10 */ /* 0x000fca000ff1e0ff */
[----:B------:R-:W-:-:S04]  /*21bf0*/  IMAD.X R15, RZ, RZ, R18, P0 ;  /* 0x000000ffff0f7224 */ /* 0x000fc800000e0612 */
[----:B------:R-:W-:-:S04]  /*21c00*/  IMAD.WIDE.U32 R4, R15, UR8, RZ ;  /* 0x000000080f047c25 */ /* 0x000fc8000f8e00ff */
[----:B------:R-:W-:-:S04]  /*21c10*/  IMAD.WIDE.U32 R4, P0, R7, UR9, R4 ;  /* 0x0000000907047c25 */ /* 0x000fc8000f800004 */
[----:B------:R-:W-:-:S04]  /*21c20*/  IMAD.WIDE.U32 R6, R7, UR8, RZ ;  /* 0x0000000807067c25 */ /* 0x000fc8000f8e00ff */
[----:B------:R-:W-:Y:S01]  /*21c30*/  IMAD.X R3, RZ, RZ, RZ, P0 ;  /* 0x000000ffff037224 */ /* 0x000fe200000e06ff */
[----:B------:R-:W-:Y:S01]  /*21c40*/  IADD3 RZ, P0, R7, R4, RZ ;  /* 0x0000000407ff7210 */ /* 0x000fe20007f1e0ff */
[----:B------:R-:W-:-:S04]  /*21c50*/  IMAD.MOV.U32 R2, RZ, RZ, R5 ;  /* 0x000000ffff027224 */ /* 0x000fc800078e0005 */
[----:B------:R-:W-:-:S08]  /*21c60*/  IMAD.WIDE.U32.X R2, R15, UR9, R2, P0 ;  /* 0x000000090f027c25 */ /* 0x000fd000080e0402 */
.L_x_502:
[--C-:B------:R-:W-:Y:S01]  /*21c70*/  SHF.R.U64 R6, R2, UR10, R3.reuse ;  /* 0x0000000a02067c19 */ /* 0x100fe20008001203 */
[----:B------:R-:W-:Y:S01]  /*21c80*/  ULDC.64 UR8, c[0x0][0x620] ;  /* 0x0001880000087ab9 */ /* 0x000fe20000000a00 */
[----:B------:R-:W-:Y:S01]  /*21c90*/  SHF.R.U32.HI R2, RZ, UR10, R3 ;  /* 0x0000000aff027c19 */ /* 0x000fe20008011603 */
[----:B------:R-:W-:Y:S01]  /*21ca0*/  IMAD.MOV.U32 R3, RZ, RZ, R18 ;  /* 0x000000ffff037224 */ /* 0x000fe200078e0012 */
[----:B------:R-:W-:Y:S01]  /*21cb0*/  IADD3 R5, P0, RZ, -R6, RZ ;  /* 0x80000006ff057210 */ /* 0x000fe20007f1e0ff */
[----:B------:R-:W-:Y:S01]  /*21cc0*/  ULDC UR6, c[0x0][0x150] ;  /* 0x0000540000067ab9 */ /* 0x000fe20000000800 */
[----:B0-----:R-:W-:Y:S01]  /*21cd0*/  I2FP.F32.U32 R7, R14 ;  /* 0x0000000e00077245 */ /* 0x001fe20000201000 */
[----:B------:R-:W0:Y:S01]  /*21ce0*/  LDC R21, c[0x0][0x144] ;  /* 0x00005100ff157b82 */ /* 0x000e220000000800 */
[----:B------:R-:W-:Y:S01]  /*21cf0*/  ULDC.64 UR10, c[0x0][0x640] ;  /* 0x00019000000a7ab9 */ /* 0x000fe20000000a00 */
[----:B------:R-:W-:Y:S01]  /*21d00*/  IMAD.X R2, RZ, RZ, ~R2, P0 ;  /* 0x000000ffff027224 */ /* 0x000fe200000e0e02 */
[----:B------:R-:W-:-:S03]  /*21d10*/  ISETP.NE.U32.AND P0, PT, RZ, UR10, PT ;  /* 0x0000000aff007c0c */ /* 0x000fc6000bf05070 */
[----:B------:R-:W-:Y:S01]  /*21d20*/  IMAD R4, R2, UR8, RZ ;  /* 0x0000000802047c24 */ /* 0x000fe2000f8e02ff */
[----:B------:R-:W-:Y:S01]  /*21d30*/  ISETP.NE.AND.EX P0, PT, RZ, UR11, PT, P0 ;  /* 0x0000000bff007c0c */ /* 0x000fe2000bf05300 */
[----:B------:R-:W-:Y:S01]  /*21d40*/  IMAD.MOV.U32 R2, RZ, RZ, R16 ;  /* 0x000000ffff027224 */ /* 0x000fe200078e0010 */
[----:B------:R-:W2:Y:S03]  /*21d50*/  LDC R17, c[0x0][0x148] ;  /* 0x00005200ff117b82 */ /* 0x000ea60000000800 */
[----:B------:R-:W-:Y:S01]  /*21d60*/  IMAD.WIDE.U32 R2, R5, UR8, R2 ;  /* 0x0000000805027c25 */ /* 0x000fe2000f8e0002 */
[----:B------:R-:W-:-:S03]  /*21d70*/  ULDC UR8, c[0x0][0x154] ;  /* 0x0000550000087ab9 */ /* 0x000fc60000000800 */
[----:B------:R-:W-:Y:S02]  /*21d80*/  IMAD R5, R5, UR9, R4 ;  /* 0x0000000905057c24 */ /* 0x000fe4000f8e0204 */
[----:B------:R-:W-:Y:S01]  /*21d90*/  FMUL R4, R7, UR6 ;  /* 0x0000000607047c20 */ /* 0x000fe20008400000 */
[----:B------:R-:W-:Y:S01]  /*21da0*/  ULDC UR6, c[0x0][0x618] ;  /* 0x0001860000067ab9 */ /* 0x000fe20000000800 */
[----:B------:R-:W-:Y:S01]  /*21db0*/  ULDC UR9, c[0x0][0x608] ;  /* 0x0001820000097ab9 */ /* 0x000fe20000000800 */
[----:B------:R-:W-:-:S03]  /*21dc0*/  IMAD.IADD R3, R3, 0x1, R5 ;  /* 0x0000000103037824 */ /* 0x000fc600078e0205 */
[----:B------:R-:W3:Y:S02]  /*21dd0*/  F2I.U32.TRUNC.NTZ R4, R4 ;  /* 0x0000000400047305 */ /* 0x000ee4000020f000 */
[----:B------:R-:W-:Y:S02]  /*21de0*/  SHF.R.U64 R7, R2, UR6, R3 ;  /* 0x0000000602077c19 */ /* 0x000fe40008001203 */
[----:B-1----:R-:W-:-:S05]  /*21df0*/  I2FP.F32.U32 R2, R0 ;  /* 0x0000000000027245 */ /* 0x002fca0000201000 */
[----:B------:R-:W-:Y:S01]  /*21e00*/  FMUL R18, R2, UR8 ;  /* 0x0000000802127c20 */ /* 0x000fe20008400000 */
[----:B------:R-:W-:Y:S01]  /*21e10*/  SHF.R.U32.HI R2, RZ, UR6, R3 ;  /* 0x00000006ff027c19 */ /* 0x000fe20008011603 */
[----:B------:R-:W-:-:S03]  /*21e20*/  ULDC UR6, c[0x0][0x658] ;  /* 0x0001960000067ab9 */ /* 0x000fc60000000800 */
[--C-:B------:R-:W-:Y:S01]  /*21e30*/  SHF.R.U64 R16, R7, UR9, R2.reuse ;  /* 0x0000000907107c19 */ /* 0x100fe20008001202 */
[----:B------:R-:W1:Y:S01]  /*21e40*/  F2I.U32.TRUNC.NTZ R18, R18 ;  /* 0x0000001200127305 */ /* 0x000e62000020f000 */
[----:B------:R-:W-:Y:S01]  /*21e50*/  SHF.R.U32.HI R3, RZ, UR9, R2 ;  /* 0x00000009ff037c19 */ /* 0x000fe20008011602 */
[----:B---3--:R-:W-:-:S03]  /*21e60*/  IMAD.MOV R4, RZ, RZ, -R4 ;  /* 0x000000ffff047224 */ /* 0x008fc600078e0a04 */
[--C-:B------:R-:W-:Y:S01]  /*21e70*/  SHF.R.U64 R15, R16, UR6, R3.reuse ;  /* 0x00000006100f7c19 */ /* 0x100fe20008001203 */
[----:B0-----:R-:W-:Y:S01]  /*21e80*/  IMAD R14, R21, R4, R14 ;  /* 0x00000004150e7224 */ /* 0x001fe200078e020e */
[----:B------:R-:W-:-:S03]  /*21e90*/  SHF.R.U32.HI R19, RZ, UR6, R3 ;  /* 0x00000006ff137c19 */ /* 0x000fc60008011603 */
[----:B------:R-:W-:Y:S02]  /*21ea0*/  IMAD.MOV.U32 R2, RZ, RZ, R15 ;  /* 0x000000ffff027224 */ /* 0x000fe400078e000f */
[----:B------:R-:W-:Y:S01]  /*21eb0*/  IMAD.MOV.U32 R3, RZ, RZ, R19 ;  /* 0x000000ffff037224 */ /* 0x000fe200078e0013 */
[----:B-1----:R-:W-:Y:S06]  /*21ec0*/  @!P0 BRA `(.L_x_503) ;  /* 0x0000000000288947 */ /* 0x002fec0003800000 */
[----:B------:R-:W-:Y:S02]  /*21ed0*/  ULDC UR6, c[0x0][0x64c] ;  /* 0x0001930000067ab9 */ /* 0x000fe40000000800 */
[----:B------:R-:W-:-:S05]  /*21ee0*/  IADD3 R3, P0, R15, UR6, RZ ;  /* 0x000000060f037c10 */ /* 0x000fca000ff1e0ff */
[----:B------:R-:W-:-:S04]  /*21ef0*/  IMAD.X R19, RZ, RZ, R19, P0 ;  /* 0x000000ffff137224 */ /* 0x000fc800000e0613 */
[----:B------:R-:W-:-:S04]  /*21f00*/  IMAD.WIDE.U32 R4, R19, UR10, RZ ;  /* 0x0000000a13047c25 */ /* 0x000fc8000f8e00ff */
[----:B------:R-:W-:-:S04]  /*21f10*/  IMAD.WIDE.U32 R4, P0, R3, UR11, R4 ;  /* 0x0000000b03047c25 */ /* 0x000fc8000f800004 */
[----:B------:R-:W-:-:S04]  /*21f20*/  IMAD.WIDE.U32 R2, R3, UR10, RZ ;  /* 0x0000000a03027c25 */ /* 0x000fc8000f8e00ff */
[----:B------:R-:W-:Y:S01]  /*21f30*/  IMAD.MOV.U32 R2, RZ, RZ, R5 ;  /* 0x000000ffff027224 */ /* 0x000fe200078e0005 */
[----:B------:R-:W-:Y:S01]  /*21f40*/  IADD3 RZ, P1, R3, R4, RZ ;  /* 0x0000000403ff7210 */ /* 0x000fe20007f3e0ff */
[----:B------:R-:W-:-:S04]  /*21f50*/  IMAD.X R3, RZ, RZ, RZ, P0 ;  /* 0x000000ffff037224 */ /* 0x000fc800000e06ff */
[----:B------:R-:W-:-:S08]  /*21f60*/  IMAD.WIDE.U32.X R2, R19, UR11, R2, P1 ;  /* 0x0000000b13027c25 */ /* 0x000fd000088e0402 */
.L_x_503:
[----:B------:R-:W-:Y:S01]  /*21f70*/  ULDC UR6, c[0x0][0x648] ;  /* 0x0001920000067ab9 */ /* 0x000fe20000000800 */
[----:B------:R-:W-:Y:S01]  /*21f80*/  IMAD.MOV R18, RZ, RZ, -R18 ;  /* 0x000000ffff127224 */ /* 0x000fe200078e0a12 */
[----:B------:R-:W-:Y:S01]  /*21f90*/  SHF.R.U64 R3, R2, UR6, R3 ;  /* 0x0000000602037c19 */ /* 0x000fe20008001203 */
[----:B------:R-:W-:Y:S01]  /*21fa0*/  ULDC UR6, c[0x0][0x638] ;  /* 0x00018e0000067ab9 */ /* 0x000fe20000000800 */
[----:B------:R-:W-:Y:S01]  /*21fb0*/  LOP3.LUT R16, R16, UR19, RZ, 0xc0, !PT ;  /* 0x0000001310107c12 */ /* 0x000fe2000f8ec0ff */
[----:B--2---:R-:W-:Y:S01]  /*21fc0*/  @P4 IMAD R14, R17, R18, R0 ;  /* 0x00000012110e4224 */ /* 0x004fe200078e0200 */
[----:B------:R-:W-:Y:S01]  /*21fd0*/  LOP3.LUT R2, R7, UR4, RZ, 0xc0, !PT ;  /* 0x0000000407027c12 */ /* 0x000fe2000f8ec0ff */
[----:B------:R-:W-:Y:S01]  /*21fe0*/  IMAD.MOV R0, RZ, RZ, -R3 ;  /* 0x000000ffff007224 */ /* 0x000fe200078e0a03 */
[----:B------:R-:W-:Y:S01]  /*21ff0*/  ULDC UR8, c[0x0][0x610] ;  /* 0x0001840000087ab9 */ /* 0x000fe20000000800 */
[----:B------:R-:W-:Y:S02]  /*22000*/  IMAD R3, R3, UR5, R16 ;  /* 0x0000000503037c24 */ /* 0x000fe4000f8e0210 */
[----:B------:R-:W-:Y:S01]  /*22010*/  IMAD R15, R0, UR6, R15 ;  /* 0x00000006000f7c24 */ /* 0x000fe2000f8e020f */
[----:B------:R-:W-:Y:S01]  /*22020*/  ULDC UR6, c[0x0][0x600] ;  /* 0x0001800000067ab9 */ /* 0x000fe20000000800 */
[----:B------:R-:W-:-:S02]  /*22030*/  IMAD R14, R3, UR8, R14 ;  /* 0x00000008030e7c24 */ /* 0x000fc4000f8e020e */
[----:B------:R-:W-:Y:S02]  /*22040*/  IMAD R15, R15, UR6, R2 ;  /* 0x000000060f0f7c24 */ /* 0x000fe4000f8e0202 */
[----:B------:R-:W-:-:S03]  /*22050*/  IMAD.MOV.U32 R0, RZ, RZ, 0x1 ;  /* 0x00000001ff007424 */ /* 0x000fc600078e00ff */
[----:B------:R-:W-:Y:S02]  /*22060*/  SEL R5, R15, R14, !P4 ;  /* 0x0000000e0f057207 */ /* 0x000fe40006000000 */
[----:B------:R-:W-:-:S07]  /*22070*/  SEL R4, R14, R15, !P4 ;  /* 0x0000000f0e047207 */ /* 0x000fce0006000000 */
.L_x_501:
[----:B------:R-:W-:Y:S05]  /*22080*/  BSYNC B1 ;  /* 0x0000000000017941 */ /* 0x000fea0003800000 */
.L_x_500:
[----:B------:R-:W-:-:S13]  /*22090*/  LOP3.LUT P0, RZ, R0, 0xff, RZ, 0xc0, !PT ;  /* 0x000000ff00ff7812 */ /* 0x000fda000780c0ff */
[----:B------:R-:W-:Y:S05]  /*220a0*/  @P0 BRA `(.L_x_504) ;  /* 0xfffffff400240947 */ /* 0x000fea000383ffff */
[----:B------:R-:W-:Y:S05]  /*220b0*/  BSYNC B0 ;  /* 0x0000000000007941 */ /* 0x000fea0003800000 */
.L_x_493:
[----:B------:R-:W-:-:S03]  /*220c0*/  UMOV UR6, 0xffffffff ;  /* 0xffffffff00067882 */ /* 0x000fc60000000000 */
[----:B------:R-:W-:Y:S05]  /*220d0*/  BRA.DIV UR6, `(.L_x_505) ;  /* 0x0000000606287947 */ /* 0x000fea000b800000 */
[----:B------:R-:W-:-:S13]  /*220e0*/  ELECT P0, URZ, PT ;  /* 0x00000000003f782f */ /* 0x000fda0003800000 */
.L_x_519:
[----:B------:R-:W-:Y:S04]  /*220f0*/  BSSY B0, `(.L_x_506) ;  /* 0x000002c000007945 */ /* 0x000fe80003800000 */
[----:B------:R-:W-:Y:S05]  /*22100*/  @!P0 BRA `(.L_x_507) ;  /* 0x0000000000a88947 */ /* 0x000fea0003800000 */
[----:B------:R-:W-:-:S04]  /*22110*/  ULOP3.LUT UR6, UR7, 0x2, URZ, 0xfc, !UPT ;  /* 0x0000000207067892 */ /* 0x000fc8000f8efc3f */
[----:B------:R-:W-:-:S06]  /*22120*/  UISETP.NE.AND UP0, UPT, UR6, 0x3, UPT ;  /* 0x000000030600788c */ /* 0x000fcc000bf05270 */
[----:B------:R-:W-:-:S13]  /*22130*/  PLOP3.LUT P0, PT, PT, PT, UP0, 0x80, 0x0 ;  /* 0x000000000000781c */ /* 0x000fda0003f0f008 */
[----:B------:R-:W-:Y:S05]  /*22140*/  @!P0 BRA `(.L_x_508) ;  /* 0x0000000000048947 */ /* 0x000fea0003800000 */
[----:B------:R-:W-:Y:S01]  /*22150*/  BPT.TRAP 0x1 ;  /* 0x000000040000795c */ /* 0x000fe20000300000 */
.L_x_508:
[----:B------:R-:W0:Y:S01]  /*22160*/  S2R R3, SR_CgaCtaId ;  /* 0x0000000000037919 */ /* 0x000e220000008800 */
[----:B------:R-:W-:Y:S02]  /*22170*/  MOV R0, 0x400 ;  /* 0x0000040000007802 */ /* 0x000fe40000000f00 */
[----:B------:R-:W-:Y:S02]  /*22180*/  SHF.L.U32 R2, R13, 0x1f, RZ ;  /* 0x0000001f0d027819 */ /* 0x000fe400000006ff */
[----:B0-----:R-:W-:-:S05]  /*22190*/  LEA R3, R3, R0, 0x18 ;  /* 0x0000000003037211 */ /* 0x001fca00078ec0ff */
[----:B------:R-:W-:-:S04]  /*221a0*/  VIADD R3, R3, 0x20 ;  /* 0x0000002003037836 */ /* 0x000fc80000000000 */
[C---:B------:R-:W-:Y:S02]  /*221b0*/  IMAD R5, R12.reuse, 0x8, R3 ;  /* 0x000000080c057824 */ /* 0x040fe400078e0203 */
[----:B------:R-:W-:Y:S02]  /*221c0*/  VIADD R12, R12, 0x1 ;  /* 0x000000010c0c7836 */ /* 0x000fe40000000000 */
[----:B------:R-:W0:Y:S03]  /*221d0*/  SYNCS.PHASECHK.TRANS64.TRYWAIT P0, [R5+URZ], R2 ;  /* 0x00000002050075a7 */ /* 0x000e26000800017f */
[----:B------:R-:W-:-:S04]  /*221e0*/  ISETP.NE.AND P1, PT, R12, 0x4, PT ;  /* 0x000000040c00780c */ /* 0x000fc80003f25270 */
[----:B------:R-:W-:Y:S02]  /*221f0*/  SEL R0, RZ, 0x1, P1 ;  /* 0x00000001ff007807 */ /* 0x000fe40000800000 */
[----:B------:R-:W-:Y:S02]  /*22200*/  SEL R12, R12, RZ, P1 ;  /* 0x000000ff0c0c7207 */ /* 0x000fe40000800000 */
[----:B------:R-:W-:-:S03]  /*22210*/  LOP3.LUT R13, R13, R0, RZ, 0x3c, !PT ;  /* 0x000000000d0d7212 */ /* 0x000fc600078e3cff */
[----:B------:R-:W-:Y:S01]  /*22220*/  IMAD R7, R12, 0x8, R3 ;  /* 0x000000080c077824 */ /* 0x000fe200078e0203 */
[----:B------:R-:W-:Y:S01]  /*22230*/  SHF.L.U32 R4, R13, 0x1f, RZ ;  /* 0x0000001f0d047819 */ /* 0x000fe200000006ff */
[----:B0-----:R-:W-:Y:S06]  /*22240*/  @!P0 BRA `(.L_x_509) ;  /* 0x0000000000ec8947 */ /* 0x001fec0003800000 */
.L_x_520:
[----:B------:R-:W1:Y:S01]  /*22250*/  SYNCS.PHASECHK.TRANS64.TRYWAIT P0, [R7+URZ], R4 ;  /* 0x00000004070075a7 */ /* 0x000e62000800017f */
[----:B------:R-:W-:-:S05]  /*22260*/  VIADD R0, R12, 0x1 ;  /* 0x000000010c007836 */ /* 0x000fca0000000000 */
[----:B------:R-:W-:-:S04]  /*22270*/  ISETP.NE.AND P1, PT, R0, 0x4, PT ;  /* 0x000000040000780c */ /* 0x000fc80003f25270 */
[----:B0-----:R-:W-:Y:S02]  /*22280*/  SEL R2, RZ, 0x1, P1 ;  /* 0x00000001ff027807 */ /* 0x001fe40000800000 */
[----:B------:R-:W-:Y:S02]  /*22290*/  SEL R0, R0, RZ, P1 ;  /* 0x000000ff00007207 */ /* 0x000fe40000800000 */
[----:B------:R-:W-:-:S03]  /*222a0*/  LOP3.LUT R13, R13, R2, RZ, 0x3c, !PT ;  /* 0x000000020d0d7212 */ /* 0x000fc600078e3cff */
[----:B------:R-:W-:Y:S01]  /*222b0*/  IMAD R6, R0, 0x8, R3 ;  /* 0x0000000800067824 */ /* 0x000fe200078e0203 */
[----:B------:R-:W-:Y:S01]  /*222c0*/  SHF.L.U32 R5, R13, 0x1f, RZ ;  /* 0x0000001f0d057819 */ /* 0x000fe200000006ff */
[----:B-1----:R-:W-:Y:S06]  /*222d0*/  @!P0 BRA `(.L_x_510) ;  /* 0x0000000000dc8947 */ /* 0x002fec0003800000 */
.L_x_521:
[----:B------:R-:W1:Y:S01]  /*222e0*/  SYNCS.PHASECHK.TRANS64.TRYWAIT P0, [R6+URZ], R5 ;  /* 0x00000005060075a7 */ /* 0x000e62000800017f */
[----:B------:R-:W-:-:S05]  /*222f0*/  VIADD R0, R0, 0x1 ;  /* 0x0000000100007836 */ /* 0x000fca0000000000 */
[----:B------:R-:W-:-:S04]  /*22300*/  ISETP.NE.AND P1, PT, R0, 0x4, PT ;  /* 0x000000040000780c */ /* 0x000fc80003f25270 */
[----:B------:R-:W-:Y:S02]  /*22310*/  SEL R2, RZ, 0x1, P1 ;  /* 0x00000001ff027807 */ /* 0x000fe40000800000 */
[----:B------:R-:W-:Y:S02]  /*22320*/  SEL R0, R0, RZ, P1 ;  /* 0x000000ff00007207 */ /* 0x000fe40000800000 */
[----:B------:R-:W-:Y:S01]  /*22330*/  LOP3.LUT R2, R13, R2, RZ, 0x3c, !PT ;  /* 0x000000020d027212 */ /* 0x000fe200078e3cff */
[----:B-1----:R-:W-:Y:S06]  /*22340*/  @!P0 BRA `(.L_x_511) ;  /* 0x0000000000d48947 */ /* 0x002fec0003800000 */
.L_x_522:
[----:B------:R-:W-:Y:S01]  /*22350*/  IMAD R3, R0, 0x8, R3 ;  /* 0x0000000800037824 */ /* 0x000fe200078e0203 */
[----:B------:R-:W-:-:S07]  /*22360*/  SHF.L.U32 R0, R2, 0x1f, RZ ;  /* 0x0000001f02007819 */ /* 0x000fce00000006ff */
.L_x_512:
[----:B--2---:R2:W3:Y:S02]  /*22370*/  SYNCS.PHASECHK.TRANS64.TRYWAIT P0, [R3+URZ], R0 ;  /* 0x00000000030075a7 */ /* 0x0044e4000800017f */
[----:B---3--:R-:W-:Y:S05]  /*22380*/  @!P0 NANOSLEEP.SYNCS 0x989680 ;  /* 0x009896800000895d */ /* 0x008fea0003900000 */
[----:B------:R-:W3:Y:S02]  /*22390*/  @!P0 SYNCS.PHASECHK.TRANS64 P0, [R3+URZ], R0 ;  /* 0x00000000030085a7 */ /* 0x000ee4000800007f */
[----:B---3--:R-:W-:Y:S05]  /*223a0*/  @!P0 BRA `(.L_x_512) ;  /* 0xfffffffc00f08947 */ /* 0x008fea000383ffff */
.L_x_507:
[----:B------:R-:W-:Y:S05]  /*223b0*/  BSYNC B0 ;  /* 0x0000000000007941 */ /* 0x000fea0003800000 */
.L_x_506:
[----:B------:R-:W-:Y:S05]  /*223c0*/  EXIT ;  /* 0x000000000000794d */ /* 0x000fea0003800000 */
.L_x_21:
[----:B--2---:R-:W-:-:S04]  /*223d0*/  IMAD.U32 R3, RZ, RZ, UR12 ;  /* 0x0000000cff037e24 */ /* 0x004fc8000f8e00ff */
[----:B------:R2:W4:Y:S03]  /*223e0*/  SYNCS.PHASECHK.TRANS64.TRYWAIT P0, [R3+URZ], R0 ;  /* 0x00000000030075a7 */ /* 0x000526000800017f */
[----:B----4-:R-:W-:Y:S05]  /*223f0*/  @!P0 NANOSLEEP.SYNCS 0x989680 ;  /* 0x009896800000895d */ /* 0x010fea0003900000 */
[----:B------:R-:W4:Y:S02]  /*22400*/  @!P0 SYNCS.PHASECHK.TRANS64 P0, [R3+URZ], R0 ;  /* 0x00000000030085a7 */ /* 0x000f24000800007f */
[----:B----4-:R-:W-:Y:S05]  /*22410*/  @!P0 BRA `(.L_x_21) ;  /* 0xfffffffc00ec8947 */ /* 0x010fea000383ffff */
[----:B------:R-:W-:Y:S05]  /*22420*/  BRA `(.L_x_20) ;  /* 0xfffffe0400887947 */ /* 0x000fea000383ffff */
.L_x_27:
[----:B-----5:R2:W-:Y:S02]  /*22430*/  STL [R1+0x390], R0 ;  /* 0x0003900001007387 */ /* 0x0205e40000100800 */
[----:B--2---:R-:W-:-:S04]  /*22440*/  IMAD.U32 R0, RZ, RZ, UR14 ;  /* 0x0000000eff007e24 */ /* 0x004fc8000f8e00ff */
[----:B------:R2:W4:Y:S03]  /*22450*/  SYNCS.PHASECHK.TRANS64.TRYWAIT P0, [R0+URZ], R5 ;  /* 0x00000005000075a7 */ /* 0x000526000800017f */
[----:B----4-:R-:W-:Y:S05]  /*22460*/  @!P0 NANOSLEEP.SYNCS 0x989680 ;  /* 0x009896800000895d */ /* 0x010fea0003900000 */
[----:B------:R2:W4:Y:S02]  /*22470*/  @!P0 SYNCS.PHASECHK.TRANS64 P0, [R0+URZ], R5 ;  /* 0x00000005000085a7 */ /* 0x000524000800007f */
[----:B--2---:R2:W5:Y:S02]  /*22480*/  LDL.LU R0, [R1+0x390] ;  /* 0x0003900001007983 */ /* 0x0045640000300800 */
[----:B--2-4-:R-:W-:Y:S05]  /*22490*/  @!P0 BRA `(.L_x_27) ;  /* 0xfffffffc00e48947 */ /* 0x014fea000383ffff */
[----:B------:R-:W-:Y:S05]  /*224a0*/  BRA `(.L_x_26) ;  /* 0xfffffe4c00807947 */ /* 0x000fea000383ffff */
.L_x_494:
[----:B------:R-:W-:Y:S01]  /*224b0*/  BSSY B1, `(.L_x_513) ;  /* 0x0000006000017945 */ /* 0x000fe20003800000 */
[----:B------:R-:W-:-:S07]  /*224c0*/  IMAD.MOV.U32 R0, RZ, RZ, -0x1 ;  /* 0xffffffffff007424 */ /* 0x000fce00078e00ff */
[----:B------:R-:W-:Y:S05]  /*224d0*/  WARPSYNC.COLLECTIVE R0, `(.L_x_514) ;  /* 0x00000000000c7348 */ /* 0x000fea0003c00000 */
[----:B------:R-:W-:Y:S02]  /*224e0*/  ELECT P0, UR62, PT ;  /* 0x00000000003e782f */ /* 0x000fe40003800000 */
[----:B------:R-:W-:Y:S01]  /*224f0*/  MOV R0, UR62 ;  /* 0x0000003e00007c02 */ /* 0x000fe20008000f00 */
[----:B------:R-:W-:Y:S10]  /*22500*/  ENDCOLLECTIVE ;  /* 0x000000000000791b */ /* 0x000ff40003800000 */
.L_x_514:
[----:B------:R-:W-:Y:S05]  /*22510*/  BSYNC B1 ;  /* 0x0000000000017941 */ /* 0x000fea0003800000 */
.L_x_513:
[----:B------:R-:W-:Y:S05]  /*22520*/  BRA `(.L_x_515) ;  /* 0xfffffff000107947 */ /* 0x000fea000383ffff */
.L_x_497:
[----:B0-----:R0:W2:Y:S02]  /*22530*/  SYNCS.PHASECHK.TRANS64.TRYWAIT P0, [R15+URZ+0x20], R4 ;  /* 0x000020040f0075a7 */ /* 0x0010a4000800017f */
[----:B--2---:R-:W-:Y:S05]  /*22540*/  @!P0 NANOSLEEP.SYNCS 0x989680 ;  /* 0x009896800000895d */ /* 0x004fea0003900000 */
[----:B------:R-:W2:Y:S02]  /*22550*/  @!P0 SYNCS.PHASECHK.TRANS64 P0, [R15+URZ+0x20], R4 ;  /* 0x000020040f0085a7 */ /* 0x000ea4000800007f */
[----:B--2---:R-:W-:Y:S05]  /*22560*/  @!P0 BRA `(.L_x_497) ;  /* 0xfffffffc00f08947 */ /* 0x004fea000383ffff */
[----:B------:R-:W-:Y:S05]  /*22570*/  BRA `(.L_x_516) ;  /* 0xfffffff000507947 */ /* 0x000fea000383ffff */
.L_x_505:
[----:B------:R-:W-:Y:S01]  /*22580*/  BSSY B0, `(.L_x_517) ;  /* 0x0000006000007945 */ /* 0x000fe20003800000 */
[----:B------:R-:W-:-:S07]  /*22590*/  IMAD.MOV.U32 R0, RZ, RZ, -0x1 ;  /* 0xffffffffff007424 */ /* 0x000fce00078e00ff */
[----:B------:R-:W-:Y:S05]  /*225a0*/  WARPSYNC.COLLECTIVE R0, `(.L_x_518) ;  /* 0x00000000000c7348 */ /* 0x000fea0003c00000 */
[----:B------:R-:W-:Y:S02]  /*225b0*/  ELECT P0, UR62, PT ;  /* 0x00000000003e782f */ /* 0x000fe40003800000 */
[----:B------:R-:W-:Y:S01]  /*225c0*/  MOV R0, UR62 ;  /* 0x0000003e00007c02 */ /* 0x000fe20008000f00 */
[----:B------:R-:W-:Y:S10]  /*225d0*/  ENDCOLLECTIVE ;  /* 0x000000000000791b */ /* 0x000ff40003800000 */
.L_x_518:
[----:B------:R-:W-:Y:S05]  /*225e0*/  BSYNC B0 ;  /* 0x0000000000007941 */ /* 0x000fea0003800000 */
.L_x_517:
[----:B------:R-:W-:Y:S05]  /*225f0*/  BRA `(.L_x_519) ;  /* 0xfffffff800bc7947 */ /* 0x000fea000383ffff */
.L_x_509:
[----:B0-----:R0:W1:Y:S02]  /*22600*/  SYNCS.PHASECHK.TRANS64.TRYWAIT P0, [R5+URZ], R2 ;  /* 0x00000002050075a7 */ /* 0x001064000800017f */
[----:B-1----:R-:W-:Y:S05]  /*22610*/  @!P0 NANOSLEEP.SYNCS 0x989680 ;  /* 0x009896800000895d */ /* 0x002fea0003900000 */
[----:B------:R-:W1:Y:S02]  /*22620*/  @!P0 SYNCS.PHASECHK.TRANS64 P0, [R5+URZ], R2 ;  /* 0x00000002050085a7 */ /* 0x000e64000800007f */
[----:B-1----:R-:W-:Y:S05]  /*22630*/  @!P0 BRA `(.L_x_509) ;  /* 0xfffffffc00f08947 */ /* 0x002fea000383ffff */
[----:B------:R-:W-:Y:S05]  /*22640*/  BRA `(.L_x_520) ;  /* 0xfffffffc00007947 */ /* 0x000fea000383ffff */
.L_x_510:
[----:B0-----:R0:W1:Y:S02]  /*22650*/  SYNCS.PHASECHK.TRANS64.TRYWAIT P0, [R7+URZ], R4 ;  /* 0x00000004070075a7 */ /* 0x001064000800017f */
[----:B-1----:R-:W-:Y:S05]  /*22660*/  @!P0 NANOSLEEP.SYNCS 0x989680 ;  /* 0x009896800000895d */ /* 0x002fea0003900000 */
[----:B------:R-:W1:Y:S02]  /*22670*/  @!P0 SYNCS.PHASECHK.TRANS64 P0, [R7+URZ], R4 ;  /* 0x00000004070085a7 */ /* 0x000e64000800007f */
[----:B-1----:R-:W-:Y:S05]  /*22680*/  @!P0 BRA `(.L_x_510) ;  /* 0xfffffffc00f08947 */ /* 0x002fea000383ffff */
[----:B------:R-:W-:Y:S05]  /*22690*/  BRA `(.L_x_521) ;  /* 0xfffffffc00107947 */ /* 0x000fea000383ffff */
.L_x_511:
[----:B-1----:R1:W2:Y:S02]  /*226a0*/  SYNCS.PHASECHK.TRANS64.TRYWAIT P0, [R6+URZ], R5 ;  /* 0x00000005060075a7 */ /* 0x0022a4000800017f */
[----:B--2---:R-:W-:Y:S05]  /*226b0*/  @!P0 NANOSLEEP.SYNCS 0x989680 ;  /* 0x009896800000895d */ /* 0x004fea0003900000 */
[----:B------:R-:W2:Y:S02]  /*226c0*/  @!P0 SYNCS.PHASECHK.TRANS64 P0, [R6+URZ], R5 ;  /* 0x00000005060085a7 */ /* 0x000ea4000800007f */
[----:B--2---:R-:W-:Y:S05]  /*226d0*/  @!P0 BRA `(.L_x_511) ;  /* 0xfffffffc00f08947 */ /* 0x004fea000383ffff */
[----:B------:R-:W-:Y:S05]  /*226e0*/  BRA `(.L_x_522) ;  /* 0xfffffffc00187947 */ /* 0x000fea000383ffff */
.L_x_523:
[----:B------:R-:W-:-:S00]  /*226f0*/  BRA `(.L_x_523) ;  /* 0xfffffffc00fc7947 */ /* 0x000fc0000383ffff */
[----:B------:R-:W-:-:S00]  /*22700*/  NOP ;  /* 0x0000000000007918 */ /* 0x000fc00000000000 */
[----:B------:R-:W-:-:S00]  /*22710*/  NOP ;  /* 0x0000000000007918 */ /* 0x000fc00000000000 */
[----:B------:R-:W-:-:S00]  /*22720*/  NOP ;  /* 0x0000000000007918 */ /* 0x000fc00000000000 */
[----:B------:R-:W-:-:S00]  /*22730*/  NOP ;  /* 0x0000000000007918 */ /* 0x000fc00000000000 */
[----:B------:R-:W-:-:S00]  /*22740*/  NOP ;  /* 0x0000000000007918 */ /* 0x000fc00000000000 */
[----:B------:R-:W-:-:S00]  /*22750*/  NOP ;  /* 0x0000000000007918 */ /* 0x000fc00000000000 */
[----:B------:R-:W-:-:S00]  /*22760*/  NOP ;  /* 0x0000000000007918 */ /* 0x000fc00000000000 */
[----:B------:R-:W-:-:S00]  /*22770*/  NOP ;  /* 0x0000000000007918 */ /* 0x000fc00000000000 */
.L_x_524:


//--------------------- .nv.shared._ZN7cutlass13device_kernelINS_4gemm6kernel13GemmUniversalIN4cute5tupleIJiiiiEEENS1_10collective13CollectiveMmaINS1_37MainloopSm90TmaGmmaWarpSpecializedFP8ILi4ENS5_IJNS4_1CILi2EEENSA_ILi1EEESC_EEENS1_35KernelTmaWarpSpecializedCooperativeEEENS5_IJNSA_ILi192EEENSA_ILi224EEENSA_ILi128EEEEEENS_12float_e4m3_tENS5_IJlSC_lEEESK_SL_NS4_8TiledMMAINS4_8MMA_AtomIJNS4_4SM904GMMA30MMA_64x32x32_F32E4M3E4M3_SS_TNILNSP_7ScaleInE1ELSR_1EEEEEENS4_6LayoutISD_NS5_IJSC_NSA_ILi0EEESV_EEEEENS5_IJNS4_10UnderscoreESY_SY_EEEEENS4_13SM90_TMA_LOADENS4_14ComposedLayoutINS4_7SwizzleILi3ELi4ELi3EEENS4_18smem_ptr_flag_bitsILi8EEENSU_INS5_IJNSA_ILi8EEESI_EEENS5_IJSI_SC_EEEEEEEvNS4_8identityENS4_23SM90_TMA_LOAD_MULTICASTES1B_vS1C_EENS_8epilogue10collective6detail29Sm90TmaWarpSpecializedAdapterINS1G_15DefaultEpilogueISK_SL_SL_NS1F_6thread17LinearCombinationISK_Li1EffLNS1K_9ScaleType4KindE0ELNS_15FloatRoundStyleE2ESK_EENS1_15EpilogueDefaultEEEEEvvEEEEvNT_6ParamsE --------------------------
	.section	.nv.shared._ZN7cutlass13device_kernelINS_4gemm6kernel13GemmUniversalIN4cute5tupleIJiiiiEEENS1_10collective13CollectiveMmaINS1_37MainloopSm90TmaGmmaWarpSpecializedFP8ILi4ENS5_IJNS4_1CILi2EEENSA_ILi1EEESC_EEENS1_35KernelTmaWarpSpecializedCooperativeEEENS5_IJNSA_ILi192EEENSA_ILi224EEENSA_ILi128EEEEEENS_12float_e4m3_tENS5_IJlSC_lEEESK_SL_NS4_8TiledMMAINS4_8MMA_AtomIJNS4_4SM904GMMA30MMA_64x32x32_F32E4M3E4M3_SS_TNILNSP_7ScaleInE1ELSR_1EEEEEENS4_6LayoutISD_NS5_IJSC_NSA_ILi0EEESV_EEEEENS5_IJNS4_10UnderscoreESY_SY_EEEEENS4_13SM90_TMA_LOADENS4_14ComposedLayoutINS4_7SwizzleILi3ELi4ELi3EEENS4_18smem_ptr_flag_bitsILi8EEENSU_INS5_IJNSA_ILi8EEESI_EEENS5_IJSI_SC_EEEEEEEvNS4_8identityENS4_23SM90_TMA_LOAD_MULTICASTES1B_vS1C_EENS_8epilogue10collective6detail29Sm90TmaWarpSpecializedAdapterINS1G_15DefaultEpilogueISK_SL_SL_NS1F_6thread17LinearCombinationISK_Li1EffLNS1K_9ScaleType4KindE0ELNS_15FloatRoundStyleE2ESK_EENS1_15EpilogueDefaultEEEEEvvEEEEvNT_6ParamsE,"aw",@nobits
	.sectionflags	@""
	.align	16
	.zero		1024


//--------------------- .nv.shared.reserved.0     --------------------------
	.section	.nv.shared.reserved.0,"aw",@nobits
	.weak		__nv_reservedSMEM_offset_0_alias
	.size		__nv_reservedSMEM_offset_0_alias, 0, 0
	.other		__nv_reservedSMEM_offset_0_alias,@"STO_CUDA_RESERVED_SHARED STV_DEFAULT"
__nv_reservedSMEM_offset_0_alias:
	.zero		0


//--------------------- .nv.global                --------------------------
	.section	.nv.global,"aw",@nobits
.nv.global:
	.type		_ZN39_INTERNAL_647dfa35_4_k_cu_a7c278d7_48544cute1_E,@object
	.size		_ZN39_INTERNAL_647dfa35_4_k_cu_a7c278d7_48544cute1_E,(_ZN39_INTERNAL_647dfa35_4_k_cu_a7c278d7_48544cuda3std3__45__cpo6cbeginE - _ZN39_INTERNAL_647dfa35_4_k_cu_a7c278d7_48544cute1_E)
_ZN39_INTERNAL_647dfa35_4_k_cu_a7c278d7_48544cute1_E:
	.zero		1
	.type		_ZN39_INTERNAL_647dfa35_4_k_cu_a7c278d7_48544cuda3std3__45__cpo6cbeginE,@object
	.size		_ZN39_INTERNAL_647dfa35_4_k_cu_a7c278d7_48544cuda3std3__45__cpo6cbeginE,(_ZN39_INTERNAL_647dfa35_4_k_cu_a7c278d7_48544cuda3std3__48in_placeE - _ZN39_INTERNAL_647dfa35_4_k_cu_a7c278d7_48544cuda3std3__45__cpo6cbeginE)
_ZN39_INTERNAL_647dfa35_4_k_cu_a7c278d7_48544cuda3std3__45__cpo6cbeginE:
	.zero		1
	.type		_ZN39_INTERNAL_647dfa35_4_k_cu_a7c278d7_48544cuda3std3__48in_placeE,@object
	.size		_ZN39_INTERNAL_647dfa35_4_k_cu_a7c278d7_48544cuda3std3__48in_placeE,(_ZN39_INTERNAL_647dfa35_4_k_cu_a7c278d7_48544cuda3std6ranges3__45__cpo9iter_moveE - _ZN39_INTERNAL_647dfa35_4_k_cu_a7c278d7_48544cuda3std3__48in_placeE)
_ZN39_INTERNAL_647dfa35_4_k_cu_a7c278d7_48544cuda3std3__48in_placeE:
	.zero		1
	.type		_ZN39_INTERNAL_647dfa35_4_k_cu_a7c278d7_48544cuda3std6ranges3__45__cpo9iter_moveE,@object
	.size		_ZN39_INTERNAL_647dfa35_4_k_cu_a7c278d7_48544cuda3std6ranges3__45__cpo9iter_moveE,(_ZN39_INTERNAL_647dfa35_4_k_cu_a7c278d7_48544cuda3std3__45__cpo5beginE - _ZN39_INTERNAL_647dfa35_4_k_cu_a7c278d7_48544cuda3std6ranges3__45__cpo9iter_moveE)
_ZN39_INTERNAL_647dfa35_4_k_cu_a7c278d7_48544cuda3std6ranges3__45__cpo9iter_moveE:
	.zero		1
	.type		_ZN39_INTERNAL_647dfa35_4_k_cu_a7c278d7_48544cuda3std3__45__cpo5beginE,@object
	.size		_ZN39_INTERNAL_647dfa35_4_k_cu_a7c278d7_48544cuda3std3__45__cpo5beginE,(_ZN39_INTERNAL_647dfa35_4_k_cu_a7c278d7_48544cuda3std3__441_GLOBAL__N__647dfa35_4_k_cu_a7c278d7_48546ignoreE - _ZN39_INTERNAL_647dfa35_4_k_cu_a7c278d7_48544cuda3std3__45__cpo5beginE)
_ZN39_INTERNAL_647dfa35_4_k_cu_a7c278d7_48544cuda3std3__45__cpo5beginE:
	.zero		1
	.type		_ZN39_INTERNAL_647dfa35_4_k_cu_a7c278d7_48544cuda3std3__441_GLOBAL__N__647dfa35_4_k_cu_a7c278d7_48546ignoreE,@object
	.size		_ZN39_INTERNAL_647dfa35_4_k_cu_a7c278d7_48544cuda3std3__441_GLOBAL__N__647dfa35_4_k_cu_a7c278d7_48546ignoreE,(_ZN39_INTERNAL_647dfa35_4_k_cu_a7c278d7_48544cute7productE - _ZN39_INTERNAL_647dfa35_4_k_cu_a7c278d7_48544cuda3std3__441_GLOBAL__N__647dfa35_4_k_cu_a7c278d7_48546ignoreE)
_ZN39_INTERNAL_647dfa35_4_k_cu_a7c278d7_48544cuda3std3__441_GLOBAL__N__647dfa35_4_k_cu_a7c278d7_48546ignoreE:
	.zero		1
	.type		_ZN39_INTERNAL_647dfa35_4_k_cu_a7c278d7_48544cute7productE,@object
	.size		_ZN39_INTERNAL_647dfa35_4_k_cu_a7c278d7_48544cute7productE,(_ZN39_INTERNAL_647dfa35_4_k_cu_a7c278d7_48544cuda3std3__45__cpo3endE - _ZN39_INTERNAL_647dfa35_4_k_cu_a7c278d7_48544cute7productE)
_ZN39_INTERNAL_647dfa35_4_k_cu_a7c278d7_48544cute7productE:
	.zero		1
	.type		_ZN39_INTERNAL_647dfa35_4_k_cu_a7c278d7_48544cuda3std3__45__cpo3endE,@object
	.size		_ZN39_INTERNAL_647dfa35_4_k_cu_a7c278d7_48544cuda3std3__45__cpo3endE,(_ZN39_INTERNAL_647dfa35_4_k_cu_a7c278d7_48544cuda3std3__419piecewise_constructE - _ZN39_INTERNAL_647dfa35_4_k_cu_a7c278d7_48544cuda3std3__45__cpo3endE)
_ZN39_INTERNAL_647dfa35_4_k_cu_a7c278d7_48544cuda3std3__45__cpo3endE:
	.zero		1
	.type		_ZN39_INTERNAL_647dfa35_4_k_cu_a7c278d7_48544cuda3std3__419piecewise_constructE,@object
	.size		_ZN39_INTERNAL_647dfa35_4_k_cu_a7c278d7_48544cuda3std3__419piecewise_constructE,(_ZN39_INTERNAL_647dfa35_4_k_cu_a7c278d7_48544cuda3std3__45__cpo4cendE - _ZN39_INTERNAL_647dfa35_4_k_cu_a7c278d7_48544cuda3std3__419piecewise_constructE)
_ZN39_INTERNAL_647dfa35_4_k_cu_a7c278d7_48544cuda3std3__419piecewise_constructE:
	.zero		1
	.type		_ZN39_INTERNAL_647dfa35_4_k_cu_a7c278d7_48544cuda3std3__45__cpo4cendE,@object
	.size		_ZN39_INTERNAL_647dfa35_4_k_cu_a7c278d7_48544cuda3std3__45__cpo4cendE,(_ZN39_INTERNAL_647dfa35_4_k_cu_a7c278d7_48544cuda3std6ranges3__45__cpo4swapE - _ZN39_INTERNAL_647dfa35_4_k_cu_a7c278d7_48544cuda3std3__45__cpo4cendE)
_ZN39_INTERNAL_647dfa35_4_k_cu_a7c278d7_48544cuda3std3__45__cpo4cendE:
	.zero		1
	.type		_ZN39_INTERNAL_647dfa35_4_k_cu_a7c278d7_48544cuda3std6ranges3__45__cpo4swapE,@object
	.size		_ZN39_INTERNAL_647dfa35_4_k_cu_a7c278d7_48544cuda3std6ranges3__45__cpo4swapE,(.L_7 - _ZN39_INTERNAL_647dfa35_4_k_cu_a7c278d7_48544cuda3std6ranges3__45__cpo4swapE)
_ZN39_INTERNAL_647dfa35_4_k_cu_a7c278d7_48544cuda3std6ranges3__45__cpo4swapE:
	.zero		1
.L_7:


//--------------------- .nv.constant0._ZN7cutlass13device_kernelINS_4gemm6kernel13GemmUniversalIN4cute5tupleIJiiiiEEENS1_10collective13CollectiveMmaINS1_37MainloopSm90TmaGmmaWarpSpecializedFP8ILi4ENS5_IJNS4_1CILi2EEENSA_ILi1EEESC_EEENS1_35KernelTmaWarpSpecializedCooperativeEEENS5_IJNSA_ILi192EEENSA_ILi224EEENSA_ILi128EEEEEENS_12float_e4m3_tENS5_IJlSC_lEEESK_SL_NS4_8TiledMMAINS4_8MMA_AtomIJNS4_4SM904GMMA30MMA_64x32x32_F32E4M3E4M3_SS_TNILNSP_7ScaleInE1ELSR_1EEEEEENS4_6LayoutISD_NS5_IJSC_NSA_ILi0EEESV_EEEEENS5_IJNS4_10UnderscoreESY_SY_EEEEENS4_13SM90_TMA_LOADENS4_14ComposedLayoutINS4_7SwizzleILi3ELi4ELi3EEENS4_18smem_ptr_flag_bitsILi8EEENSU_INS5_IJNSA_ILi8EEESI_EEENS5_IJSI_SC_EEEEEEEvNS4_8identityENS4_23SM90_TMA_LOAD_MULTICASTES1B_vS1C_EENS_8epilogue10collective6detail29Sm90TmaWarpSpecializedAdapterINS1G_15DefaultEpilogueISK_SL_SL_NS1F_6thread17LinearCombinationISK_Li1EffLNS1K_9ScaleType4KindE0ELNS_15FloatRoundStyleE2ESK_EENS1_15EpilogueDefaultEEEEEvvEEEEvNT_6ParamsE --------------------------
	.section	.nv.constant0._ZN7cutlass13device_kernelINS_4gemm6kernel13GemmUniversalIN4cute5tupleIJiiiiEEENS1_10collective13CollectiveMmaINS1_37MainloopSm90TmaGmmaWarpSpecializedFP8ILi4ENS5_IJNS4_1CILi2EEENSA_ILi1EEESC_EEENS1_35KernelTmaWarpSpecializedCooperativeEEENS5_IJNSA_ILi192EEENSA_ILi224EEENSA_ILi128EEEEEENS_12float_e4m3_tENS5_IJlSC_lEEESK_SL_NS4_8TiledMMAINS4_8MMA_AtomIJNS4_4SM904GMMA30MMA_64x32x32_F32E4M3E4M3_SS_TNILNSP_7ScaleInE1ELSR_1EEEEEENS4_6LayoutISD_NS5_IJSC_NSA_ILi0EEESV_EEEEENS5_IJNS4_10UnderscoreESY_SY_EEEEENS4_13SM90_TMA_LOADENS4_14ComposedLayoutINS4_7SwizzleILi3ELi4ELi3EEENS4_18smem_ptr_flag_bitsILi8EEENSU_INS5_IJNSA_ILi8EEESI_EEENS5_IJSI_SC_EEEEEEEvNS4_8identityENS4_23SM90_TMA_LOAD_MULTICASTES1B_vS1C_EENS_8epilogue10collective6detail29Sm90TmaWarpSpecializedAdapterINS1G_15DefaultEpilogueISK_SL_SL_NS1F_6thread17LinearCombinationISK_Li1EffLNS1K_9ScaleType4KindE0ELNS_15FloatRoundStyleE2ESK_EENS1_15EpilogueDefaultEEEEEvvEEEEvNT_6ParamsE,"a",@progbits
	.sectionflags	@""
	.align	4
.nv.constant0._ZN7cutlass13device_kernelINS_4gemm6kernel13GemmUniversalIN4cute5tupleIJiiiiEEENS1_10collective13CollectiveMmaINS1_37MainloopSm90TmaGmmaWarpSpecializedFP8ILi4ENS5_IJNS4_1CILi2EEENSA_ILi1EEESC_EEENS1_35KernelTmaWarpSpecializedCooperativeEEENS5_IJNSA_ILi192EEENSA_ILi224EEENSA_ILi128EEEEEENS_12float_e4m3_tENS5_IJlSC_lEEESK_SL_NS4_8TiledMMAINS4_8MMA_AtomIJNS4_4SM904GMMA30MMA_64x32x32_F32E4M3E4M3_SS_TNILNSP_7ScaleInE1ELSR_1EEEEEENS4_6LayoutISD_NS5_IJSC_NSA_ILi0EEESV_EEEEENS5_IJNS4_10UnderscoreESY_SY_EEEEENS4_13SM90_TMA_LOADENS4_14ComposedLayoutINS4_7SwizzleILi3ELi4ELi3EEENS4_18smem_ptr_flag_bitsILi8EEENSU_INS5_IJNSA_ILi8EEESI_EEENS5_IJSI_SC_EEEEEEEvNS4_8identityENS4_23SM90_TMA_LOAD_MULTICASTES1B_vS1C_EENS_8epilogue10collective6detail29Sm90TmaWarpSpecializedAdapterINS1G_15DefaultEpilogueISK_SL_SL_NS1F_6thread17LinearCombinationISK_Li1EffLNS1K_9ScaleType4KindE0ELNS_15FloatRoundStyleE2ESK_EENS1_15EpilogueDefaultEEEEEvvEEEEvNT_6ParamsE:
	.zero		1664


//--------------------- SYMBOLS --------------------------

	.type		.nv.reservedSmem.offset0,@object
	.size		.nv.reservedSmem.offset0,0x4
